def gluon_tcgen05(
    a_ptr,
    b_ptr,
    c_ptr,
    M,
    N,
    K,
    stride_am,
    stride_bk,
    stride_cm,
    BLOCK_M: gl.constexpr,
    BLOCK_N: gl.constexpr,
    BLOCK_K: gl.constexpr,
    DTYPE: gl.constexpr,
    A_LAYOUT: gl.constexpr,
    B_LAYOUT: gl.constexpr,
    C_LAYOUT: gl.constexpr,
    B_SHAPE: gl.constexpr,
    TMEM_LAYOUT: gl.constexpr,
    TMEM_REG: gl.constexpr,
    TRANS_B: gl.constexpr,
    NUM_BUFFERS: gl.constexpr,
):
    a_desc = tma.make_tensor_descriptor(
        a_ptr, [M, K], [stride_am, 1], [BLOCK_M, BLOCK_K], A_LAYOUT
    )
    b_desc = tma.make_tensor_descriptor(
        b_ptr,
        [N, K] if TRANS_B else [K, N],
        [stride_bk, 1],
        B_SHAPE,
        B_LAYOUT,
    )
    c_desc = tma.make_tensor_descriptor(
        c_ptr, [M, N], [stride_cm, 1], [BLOCK_M, BLOCK_N], C_LAYOUT
    )

    a_bufs = gl.allocate_shared_memory(
        DTYPE, [NUM_BUFFERS, BLOCK_M, BLOCK_K], A_LAYOUT
    )
    b_bufs = gl.allocate_shared_memory(DTYPE, [NUM_BUFFERS] + B_SHAPE, B_LAYOUT)

    pid_m = gl.program_id(0)
    pid_n = gl.program_id(1)
    off_m = pid_m * BLOCK_M
    off_n = pid_n * BLOCK_N

    tma_bars = gl.allocate_shared_memory(
        gl.int64, [NUM_BUFFERS, 1], mbarrier.MBarrierLayout()
    )
    mma_bars = gl.allocate_shared_memory(
        gl.int64, [NUM_BUFFERS, 1], mbarrier.MBarrierLayout()
    )
    for i in gl.static_range(NUM_BUFFERS):
        mbarrier.init(tma_bars.index(i), count=1)
        mbarrier.init(mma_bars.index(i), count=1)

    acc_tmem = allocate_tensor_memory(gl.float32, [BLOCK_M, BLOCK_N], TMEM_LAYOUT)
    idx = 0
    phase = 0
    use_acc = False
    for k in range(0, K, BLOCK_K):
        a = a_bufs.index(idx)
        b = b_bufs.index(idx)
        tma_bar = tma_bars.index(idx)
        mma_bar = mma_bars.index(idx)
        mbarrier.expect(
            tma_bar, a_desc.block_type.nbytes + b_desc.block_type.nbytes
        )
        tma.async_copy_global_to_shared(a_desc, [off_m, k], tma_bar, a)
        tma.async_copy_global_to_shared(
            b_desc, [off_n, k] if TRANS_B else [k, off_n], tma_bar, b
        )
        mbarrier.wait(tma_bar, phase=phase)

        if TRANS_B:
            b = b.permute((1, 0))
        tcgen05_mma(a, b, acc_tmem, use_acc=use_acc)
        tcgen05_commit(mma_bar)
        mbarrier.wait(mma_bar, phase=phase)
        use_acc = True

        idx += 1
        if idx == NUM_BUFFERS:
            idx = 0
            phase ^= 1

    for i in gl.static_range(NUM_BUFFERS):
        mbarrier.invalidate(tma_bars.index(i))
        mbarrier.invalidate(mma_bars.index(i))

    acc = acc_tmem.load(TMEM_REG)
    c_smem = gl.allocate_shared_memory(DTYPE, [BLOCK_M, BLOCK_N], C_LAYOUT)
    c_smem.store(acc.to(DTYPE))
    fence_async_shared()
    tma.async_copy_shared_to_global(c_desc, [off_m, off_n], c_smem)
    tma.store_wait(pendings=0)

# config = {"BLOCK_K": 32, "BLOCK_M": 128, "BLOCK_N": 64, "arch": "sm_100", "dtype": "fp8e4m3", "num_buffers": 4, "num_warps": 8, "trans_b": 1}
# arch = sm_100


// ===== COMPILED SASS (sm_100a) =====

	.target	sm_100a

	.elftype	@"ET_EXEC"


//--------------------- .note.nv.tkinfo           --------------------------
	.section	.note.nv.tkinfo,"",@"SHT_NOTE"
	.sectionflags	@"SHF_NOTE_NV_TKINFO"
	.tkinfo
        /*0018*/ 	.word	0x00000081
        /*0030*/ 	.string	""
        /*0030*/ 	.string	"ptxas-blackwell"
        /*0030*/ 	.string	"Cuda compilation tools, release 12.9, V12.9.86"
        /*0030*/ 	.string	"Build cuda_12.9.r12.9/compiler.36037853_0"
        /*0030*/ 	.string	"-v  -suppress-debug-info  -lineinfo  -arch sm_100a "



//--------------------- .note.nv.cuver            --------------------------
	.section	.note.nv.cuver,"",@"SHT_NOTE"
	.sectionflags	@"SHF_NOTE_NV_CUVER"
        /*0018*/ 	.short	0x0001
        /*001a*/ 	.short	0x0064
        /*001c*/ 	.short	0x0001
        /*001e*/ 	.short	0x0000
        /*0020*/ 	.short	0x0001
        /*0022*/ 	.short	0x0000


//--------------------- .nv.info                  --------------------------
	.section	.nv.info,"",@"SHT_CUDA_INFO"
	.align	4


	//----- nvinfo : EIATTR_REGCOUNT
	.align		4
        /*0000*/ 	.byte	0x04, 0x2f
        /*0002*/ 	.short	(.L_4 - .L_3)
	.align		4
.L_3:
        /*0004*/ 	.word	index@(gluon_tcgen05)
        /*0008*/ 	.word	0x00000027


	//----- nvinfo : EIATTR_FRAME_SIZE
	.align		4
.L_4:
        /*000c*/ 	.byte	0x04, 0x11
        /*000e*/ 	.short	(.L_6 - .L_5)
	.align		4
.L_5:
        /*0010*/ 	.word	index@($__internal_2_$__cuda_sm10x_tcgen05_guardrail_trap_unallocated_columns_being_dealloced)
        /*0014*/ 	.word	0x00000000


	//----- nvinfo : EIATTR_FRAME_SIZE
	.align		4
.L_6:
        /*0018*/ 	.byte	0x04, 0x11
        /*001a*/ 	.short	(.L_8 - .L_7)
	.align		4
.L_7:
        /*001c*/ 	.word	index@($__internal_1_$__cuda_sm10x_tcgen05_guardrail_trap_phase_invalid_during_alloc)
        /*0020*/ 	.word	0x00000000


	//----- nvinfo : EIATTR_FRAME_SIZE
	.align		4
.L_8:
        /*0024*/ 	.byte	0x04, 0x11
        /*0026*/ 	.short	(.L_10 - .L_9)
	.align		4
.L_9:
        /*0028*/ 	.word	index@($__internal_0_$__cuda_sm10x_tcgen05_guardrail_trap_col_being_dealloced_not_returned_by_alloc)
        /*002c*/ 	.word	0x00000000


	//----- nvinfo : EIATTR_FRAME_SIZE
	.align		4
.L_10:
        /*0030*/ 	.byte	0x04, 0x11
        /*0032*/ 	.short	(.L_12 - .L_11)
	.align		4
.L_11:
        /*0034*/ 	.word	index@(gluon_tcgen05)
        /*0038*/ 	.word	0x00000000


	//----- nvinfo : EIATTR_MIN_STACK_SIZE
	.align		4
.L_12:
        /*003c*/ 	.byte	0x04, 0x12
        /*003e*/ 	.short	(.L_14 - .L_13)
	.align		4
.L_13:
        /*0040*/ 	.word	index@(gluon_tcgen05)
        /*0044*/ 	.word	0x00000000
.L_14:


//--------------------- .nv.info.gluon_tcgen05    --------------------------
	.section	.nv.info.gluon_tcgen05,"",@"SHT_CUDA_INFO"
	.sectionflags	@""
	.align	4


	//----- nvinfo : EIATTR_CUDA_API_VERSION
	.align		4
        /*0000*/ 	.byte	0x04, 0x37
        /*0002*/ 	.short	(.L_16 - .L_15)
.L_15:
        /*0004*/ 	.word	0x00000081


	//----- nvinfo : EIATTR_KPARAM_INFO
	.align		4
.L_16:
        /*0008*/ 	.byte	0x04, 0x17
        /*000a*/ 	.short	(.L_18 - .L_17)
.L_17:
        /*000c*/ 	.word	0x00000000
        /*0010*/ 	.short	0x000a
        /*0012*/ 	.short	0x0048
        /*0014*/ 	.byte	0x00, 0xf4, 0x21, 0x00


	//----- nvinfo : EIATTR_KPARAM_INFO
	.align		4
.L_18:
        /*0018*/ 	.byte	0x04, 0x17
        /*001a*/ 	.short	(.L_20 - .L_19)
.L_19:
        /*001c*/ 	.word	0x00000000
        /*0020*/ 	.short	0x0009
        /*0022*/ 	.short	0x0040
        /*0024*/ 	.byte	0x00, 0xf4, 0x21, 0x00


	//----- nvinfo : EIATTR_KPARAM_INFO
	.align		4
.L_20:
        /*0028*/ 	.byte	0x04, 0x17
        /*002a*/ 	.short	(.L_22 - .L_21)
.L_21:
        /*002c*/ 	.word	0x00000000
        /*0030*/ 	.short	0x0008
        /*0032*/ 	.short	0x0038
        /*0034*/ 	.byte	0x00, 0xf0, 0x21, 0x00


	//----- nvinfo : EIATTR_KPARAM_INFO
	.align		4
.L_22:
        /*0038*/ 	.byte	0x04, 0x17
        /*003a*/ 	.short	(.L_24 - .L_23)
.L_23:
        /*003c*/ 	.word	0x00000000
        /*0040*/ 	.short	0x0007
        /*0042*/ 	.short	0x0030
        /*0044*/ 	.byte	0x00, 0xf0, 0x21, 0x00


	//----- nvinfo : EIATTR_KPARAM_INFO
	.align		4
.L_24:
        /*0048*/ 	.byte	0x04, 0x17
        /*004a*/ 	.short	(.L_26 - .L_25)
.L_25:
        /*004c*/ 	.word	0x00000000
        /*0050*/ 	.short	0x0006
        /*0052*/ 	.short	0x0028
        /*0054*/ 	.byte	0x00, 0xf0, 0x21, 0x00


	//----- nvinfo : EIATTR_KPARAM_INFO
	.align		4
.L_26:
        /*0058*/ 	.byte	0x04, 0x17
        /*005a*/ 	.short	(.L_28 - .L_27)
.L_27:
        /*005c*/ 	.word	0x00000000
        /*0060*/ 	.short	0x0005
        /*0062*/ 	.short	0x0020
        /*0064*/ 	.byte	0x00, 0xf0, 0x11, 0x00


	//----- nvinfo : EIATTR_KPARAM_INFO
	.align		4
.L_28:
        /*0068*/ 	.byte	0x04, 0x17
        /*006a*/ 	.short	(.L_30 - .L_29)
.L_29:
        /*006c*/ 	.word	0x00000000
        /*0070*/ 	.short	0x0004
        /*0072*/ 	.short	0x001c
        /*0074*/ 	.byte	0x00, 0xf0, 0x11, 0x00


	//----- nvinfo : EIATTR_KPARAM_INFO
	.align		4
.L_30:
        /*0078*/ 	.byte	0x04, 0x17
        /*007a*/ 	.short	(.L_32 - .L_31)
.L_31:
        /*007c*/ 	.word	0x00000000
        /*0080*/ 	.short	0x0003
        /*0082*/ 	.short	0x0018
        /*0084*/ 	.byte	0x00, 0xf0, 0x11, 0x00


	//----- nvinfo : EIATTR_KPARAM_INFO
	.align		4
.L_32:
        /*0088*/ 	.byte	0x04, 0x17
        /*008a*/ 	.short	(.L_34 - .L_33)
.L_33:
        /*008c*/ 	.word	0x00000000
        /*0090*/ 	.short	0x0002
        /*0092*/ 	.short	0x0010
        /*0094*/ 	.byte	0x00, 0xf4, 0x21, 0x00


	//----- nvinfo : EIATTR_KPARAM_INFO
	.align		4
.L_34:
        /*0098*/ 	.byte	0x04, 0x17
        /*009a*/ 	.short	(.L_36 - .L_35)
.L_35:
        /*009c*/ 	.word	0x00000000
        /*00a0*/ 	.short	0x0001
        /*00a2*/ 	.short	0x0008
        /*00a4*/ 	.byte	0x00, 0xf4, 0x21, 0x00


	//----- nvinfo : EIATTR_KPARAM_INFO
	.align		4
.L_36:
        /*00a8*/ 	.byte	0x04, 0x17
        /*00aa*/ 	.short	(.L_38 - .L_37)
.L_37:
        /*00ac*/ 	.word	0x00000000
        /*00b0*/ 	.short	0x0000
        /*00b2*/ 	.short	0x0000
        /*00b4*/ 	.byte	0x00, 0xf4, 0x21, 0x00


	//----- nvinfo : EIATTR_AT_ENTRY_FRAGMENTS
	.align		4
.L_38:
        /*00b8*/ 	.byte	0x04, 0x4f
        /*00ba*/ 	.short	(.L_40 - .L_39)


	//   ....[0]....
.L_39:
        /*00bc*/ 	.word	0x00000004


	//----- nvinfo : EIATTR_RESERVED_SMEM_USED
	.align		4
.L_40:
        /*00c0*/ 	.byte	0x01, 0x41
	.zero		2


	//----- nvinfo : EIATTR_SPARSE_MMA_MASK
	.align		4
        /*00c4*/ 	.byte	0x03, 0x50
        /*00c6*/ 	.short	0x0000


	//----- nvinfo : EIATTR_TCGEN05_1CTA_USED
	.align		4
        /*00c8*/ 	.byte	0x01, 0x51
	.zero		2


	//----- nvinfo : EIATTR_MAXREG_COUNT
	.align		4
        /*00cc*/ 	.byte	0x03, 0x1b
        /*00ce*/ 	.short	0x00ff


	//----- nvinfo : EIATTR_NUM_BARRIERS
	.align		4
        /*00d0*/ 	.byte	0x02, 0x4c
        /*00d2*/ 	.byte	0x01
	.zero		1


	//----- nvinfo : EIATTR_INT_WARP_WIDE_INSTR_OFFSETS
	.align		4
        /*00d4*/ 	.byte	0x04, 0x31
        /*00d6*/ 	.short	(.L_42 - .L_41)


	//   ....[0]....
.L_41:
        /*00d8*/ 	.word	0x00001670


	//   ....[1]....
        /*00dc*/ 	.word	0x00001690


	//   ....[2]....
        /*00e0*/ 	.word	0x00001710


	//   ....[3]....
        /*00e4*/ 	.word	0x00001ad0


	//   ....[4]....
        /*00e8*/ 	.word	0x00001ae0


	//   ....[5]....
        /*00ec*/ 	.word	0x00001af0


	//   ....[6]....
        /*00f0*/ 	.word	0x00001b00


	//   ....[7]....
        /*00f4*/ 	.word	0x00001cf0


	//   ....[8]....
        /*00f8*/ 	.word	0x00001d00


	//   ....[9]....
        /*00fc*/ 	.word	0x00001e80


	//   ....[10]....
        /*0100*/ 	.word	0x00001ed0


	//   ....[11]....
        /*0104*/ 	.word	0x00001ee0


	//   ....[12]....
        /*0108*/ 	.word	0x00001f10


	//   ....[13]....
        /*010c*/ 	.word	0x00002090


	//   ....[14]....
        /*0110*/ 	.word	0x000020a0


	//   ....[15]....
        /*0114*/ 	.word	0x00002420


	//   ....[16]....
        /*0118*/ 	.word	0x00002430


	//   ....[17]....
        /*011c*/ 	.word	0x00002770


	//   ....[18]....
        /*0120*/ 	.word	0x000027c0


	//----- nvinfo : EIATTR_COOP_GROUP_MASK_REGIDS
	.align		4
.L_42:
        /*0124*/ 	.byte	0x04, 0x29
        /*0126*/ 	.short	(.L_44 - .L_43)


	//   ....[0]....
.L_43:
        /*0128*/ 	.word	0xffffffff


	//   ....[1]....
        /*012c*/ 	.word	0xffffffff


	//   ....[2]....
        /*0130*/ 	.word	0xffffffff


	//   ....[3]....
        /*0134*/ 	.word	0xffffffff


	//   ....[4]....
        /*0138*/ 	.word	0xffffffff


	//   ....[5]....
        /*013c*/ 	.word	0xffffffff


	//   ....[6]....
        /*0140*/ 	.word	0xffffffff


	//   ....[7]....
        /*0144*/ 	.word	0xffffffff


	//   ....[8]....
        /*0148*/ 	.word	0xffffffff


	//   ....[9]....
        /*014c*/ 	.word	0xffffffff


	//----- nvinfo : EIATTR_COOP_GROUP_INSTR_OFFSETS
	.align		4
.L_44:
        /*0150*/ 	.byte	0x04, 0x28
        /*0152*/ 	.short	(.L_46 - .L_45)


	//   ....[0]....
.L_45:
        /*0154*/ 	.word	0x00000050


	//   ....[1]....
        /*0158*/ 	.word	0x00000310


	//   ....[2]....
        /*015c*/ 	.word	0x000004f0


	//   ....[3]....
        /*0160*/ 	.word	0x00000980


	//   ....[4]....
        /*0164*/ 	.word	0x00000ac0


	//   ....[5]....
        /*0168*/ 	.word	0x00000fa0


	//   ....[6]....
        /*016c*/ 	.word	0x000010e0


	//   ....[7]....
        /*0170*/ 	.word	0x00001530


	//   ....[8]....
        /*0174*/ 	.word	0x00002600


	//   ....[9]....
        /*0178*/ 	.word	0x00002870


	//----- nvinfo : EIATTR_VRC_CTA_INIT_COUNT
	.align		4
.L_46:
        /*017c*/ 	.byte	0x02, 0x4a
        /*017e*/ 	.byte	0x80
	.zero		1


	//----- nvinfo : EIATTR_MBARRIER_INSTR_OFFSETS
	.align		4
        /*0180*/ 	.byte	0x04, 0x39
        /*0182*/ 	.short	(.L_48 - .L_47)


	//   ....[0]....
.L_47:
        /*0184*/ 	.word	0x00001730
        /*0188*/ 	.word	0x000000ff
        /*018c*/ 	.word	0x00006000
        /*0190*/ 	.short	0x0100
        /*0192*/ 	.byte	0x08
	.zero		1


	//   ....[1]....
        /*0194*/ 	.word	0x00001740
        /*0198*/ 	.word	0x000000ff
        /*019c*/ 	.word	0x00006020
        /*01a0*/ 	.short	0x0100
        /*01a2*/ 	.byte	0x08
	.zero		1


	//   ....[2]....
        /*01a4*/ 	.word	0x000017f0
        /*01a8*/ 	.word	0x000000ff
        /*01ac*/ 	.word	0x00006008
        /*01b0*/ 	.short	0x0100
        /*01b2*/ 	.byte	0x08
	.zero		1


	//   ....[3]....
        /*01b4*/ 	.word	0x00001800
        /*01b8*/ 	.word	0x000000ff
        /*01bc*/ 	.word	0x00006028
        /*01c0*/ 	.short	0x0100
        /*01c2*/ 	.byte	0x08
	.zero		1


	//   ....[4]....
        /*01c4*/ 	.word	0x000018e0
        /*01c8*/ 	.word	0x000000ff
        /*01cc*/ 	.word	0x00006010
        /*01d0*/ 	.short	0x0100
        /*01d2*/ 	.byte	0x08
	.zero		1


	//   ....[5]....
        /*01d4*/ 	.word	0x000018f0
        /*01d8*/ 	.word	0x000000ff
        /*01dc*/ 	.word	0x00006030
        /*01e0*/ 	.short	0x0100
        /*01e2*/ 	.byte	0x08
	.zero		1


	//   ....[6]....
        /*01e4*/ 	.word	0x00001a00
        /*01e8*/ 	.word	0x000000ff
        /*01ec*/ 	.word	0x00006018
        /*01f0*/ 	.short	0x0100
        /*01f2*/ 	.byte	0x08
	.zero		1


	//   ....[7]....
        /*01f4*/ 	.word	0x00001a10
        /*01f8*/ 	.word	0x000000ff
        /*01fc*/ 	.word	0x00006038
        /*0200*/ 	.short	0x0100
        /*0202*/ 	.byte	0x08
	.zero		1


	//   ....[8]....
        /*0204*/ 	.word	0x00001be0
        /*0208*/ 	.word	0x000000ff
        /*020c*/ 	.word	0x00006000
        /*0210*/ 	.short	0x010a
        /*0212*/ 	.byte	0x08
	.zero		1


	//   ....[9]....
        /*0214*/ 	.word	0x00001d50
        /*0218*/ 	.word	0x000000ff
        /*021c*/ 	.word	0x00006020
        /*0220*/ 	.short	0x010a
        /*0222*/ 	.byte	0x08
	.zero		1


	//   ....[10]....
        /*0224*/ 	.word	0x00001f80
        /*0228*/ 	.word	0x000000ff
        /*022c*/ 	.word	0x00006000
        /*0230*/ 	.short	0x010a
        /*0232*/ 	.byte	0x09
	.zero		1


	//   ....[11]....
        /*0234*/ 	.word	0x000020e0
        /*0238*/ 	.word	0x000000ff
        /*023c*/ 	.word	0x00006020
        /*0240*/ 	.short	0x010a
        /*0242*/ 	.byte	0x09
	.zero		1


	//   ....[12]....
        /*0244*/ 	.word	0x000021b0
        /*0248*/ 	.word	0x000000ff
        /*024c*/ 	.word	0x00006000
        /*0250*/ 	.short	0x0108
        /*0252*/ 	.byte	0x08
	.zero		1


	//   ....[13]....
        /*0254*/ 	.word	0x000021c0
        /*0258*/ 	.word	0x000000ff
        /*025c*/ 	.word	0x00006020
        /*0260*/ 	.short	0x0108
        /*0262*/ 	.byte	0x08
	.zero		1


	//   ....[14]....
        /*0264*/ 	.word	0x00002210
        /*0268*/ 	.word	0x000000ff
        /*026c*/ 	.word	0x00006008
        /*0270*/ 	.short	0x0108
        /*0272*/ 	.byte	0x08
	.zero		1


	//   ....[15]....
        /*0274*/ 	.word	0x00002220
        /*0278*/ 	.word	0x000000ff
        /*027c*/ 	.word	0x00006028
        /*0280*/ 	.short	0x0108
        /*0282*/ 	.byte	0x08
	.zero		1


	//   ....[16]....
        /*0284*/ 	.word	0x00002270
        /*0288*/ 	.word	0x000000ff
        /*028c*/ 	.word	0x00006010
        /*0290*/ 	.short	0x0108
        /*0292*/ 	.byte	0x08
	.zero		1


	//   ....[17]....
        /*0294*/ 	.word	0x00002280
        /*0298*/ 	.word	0x000000ff
        /*029c*/ 	.word	0x00006030
        /*02a0*/ 	.short	0x0108
        /*02a2*/ 	.byte	0x08
	.zero		1


	//   ....[18]....
        /*02a4*/ 	.word	0x000022d0
        /*02a8*/ 	.word	0x000000ff
        /*02ac*/ 	.word	0x00006018
        /*02b0*/ 	.short	0x0108
        /*02b2*/ 	.byte	0x08
	.zero		1


	//   ....[19]....
        /*02b4*/ 	.word	0x000022e0
        /*02b8*/ 	.word	0x000000ff
        /*02bc*/ 	.word	0x00006038
        /*02c0*/ 	.short	0x0108
        /*02c2*/ 	.byte	0x08
	.zero		1


	//   ....[20]....
        /*02c4*/ 	.word	0x00002890
        /*02c8*/ 	.word	0x000000ff
        /*02cc*/ 	.word	0x00006000
        /*02d0*/ 	.short	0x010a
        /*02d2*/ 	.byte	0x08
	.zero		1


	//   ....[21]....
        /*02d4*/ 	.word	0x000028c0
        /*02d8*/ 	.word	0x000000ff
        /*02dc*/ 	.word	0x00006020
        /*02e0*/ 	.short	0x010a
        /*02e2*/ 	.byte	0x08
	.zero		1


	//   ....[22]....
        /*02e4*/ 	.word	0x000028f0
        /*02e8*/ 	.word	0x000000ff
        /*02ec*/ 	.word	0x00006000
        /*02f0*/ 	.short	0x010a
        /*02f2*/ 	.byte	0x09
	.zero		1


	//   ....[23]....
        /*02f4*/ 	.word	0x00002920
        /*02f8*/ 	.word	0x000000ff
        /*02fc*/ 	.word	0x00006020
        /*0300*/ 	.short	0x010a
        /*0302*/ 	.byte	0x09
	.zero		1


	//----- nvinfo : EIATTR_NUM_MBARRIERS
	.align		4
.L_48:
        /*0304*/ 	.byte	0x03, 0x38
        /*0306*/ 	.short	0x0008


	//----- nvinfo : EIATTR_EXIT_INSTR_OFFSETS
	.align		4
        /*0308*/ 	.byte	0x04, 0x1c
        /*030a*/ 	.short	(.L_50 - .L_49)


	//   ....[0]....
.L_49:
        /*030c*/ 	.word	0x00002880


	//----- nvinfo : EIATTR_REQNTID
	.align		4
.L_50:
        /*0310*/ 	.byte	0x04, 0x10
        /*0312*/ 	.short	(.L_52 - .L_51)
.L_51:
        /*0314*/ 	.word	0x00000100
        /*0318*/ 	.word	0x00000001
        /*031c*/ 	.word	0x00000001


	//----- nvinfo : EIATTR_CRS_STACK_SIZE
	.align		4
.L_52:
        /*0320*/ 	.byte	0x04, 0x1e
        /*0322*/ 	.short	(.L_54 - .L_53)
.L_53:
        /*0324*/ 	.word	0x00000000


	//----- nvinfo : EIATTR_CBANK_PARAM_SIZE
	.align		4
.L_54:
        /*0328*/ 	.byte	0x03, 0x19
        /*032a*/ 	.short	0x0050


	//----- nvinfo : EIATTR_PARAM_CBANK
	.align		4
        /*032c*/ 	.byte	0x04, 0x0a
        /*032e*/ 	.short	(.L_56 - .L_55)
	.align		4
.L_55:
        /*0330*/ 	.word	index@(.nv.constant0.gluon_tcgen05)
        /*0334*/ 	.short	0x0380
        /*0336*/ 	.short	0x0050


	//----- nvinfo : EIATTR_SW_WAR
	.align		4
.L_56:
        /*0338*/ 	.byte	0x04, 0x36
        /*033a*/ 	.short	(.L_58 - .L_57)
.L_57:
        /*033c*/ 	.word	0x00000008
.L_58:


//--------------------- .nv.compat                --------------------------
	.section	.nv.compat,"",@"SHT_CUDA_COMPAT_INFO"
	.align	4
        /*0000*/ 	.byte	0x02, 0x02, 0x02, 0x00, 0x02, 0x05, 0x05, 0x00, 0x02, 0x03, 0x03, 0x00, 0x02, 0x06, 0x01, 0x00


//--------------------- .nv.callgraph             --------------------------
	.section	.nv.callgraph,"",@"SHT_CUDA_CALLGRAPH"
	.align	4
	.sectionentsize	8
	.align		4
        /*0000*/ 	.word	0x00000000
	.align		4
        /*0004*/ 	.word	0xffffffff
	.align		4
        /*0008*/ 	.word	0x00000000
	.align		4
        /*000c*/ 	.word	0xfffffffe
	.align		4
        /*0010*/ 	.word	0x00000000
	.align		4
        /*0014*/ 	.word	0xfffffffd
	.align		4
        /*0018*/ 	.word	0x00000000
	.align		4
        /*001c*/ 	.word	0xfffffffc


//--------------------- .text.gluon_tcgen05       --------------------------
	.section	.text.gluon_tcgen05,"ax",@progbits
	.align	128
        .global         gluon_tcgen05
        .type           gluon_tcgen05,@function
        .size           gluon_tcgen05,(.L_x_86 - gluon_tcgen05)
        .other          gluon_tcgen05,@"STO_CUDA_ENTRY STV_DEFAULT"
gluon_tcgen05:
.text.gluon_tcgen05:
[----:B------:R-:W1:Y:S01]  /*0000*/  LDC R1, c[0x0][0x37c] ;  /* 0x0000df00ff017b82 */ /* 0x000e620000000800 */
[----:B------:R-:W2:Y:S02]  /*0010*/  S2R R0, SR_TID.X ;  /* 0x0000000000007919 */ /* 0x000ea40000002100 */
[----:B--2---:R-:W-:-:S13]  /*0020*/  ISETP.GE.U32.AND P2, PT, R0, 0x20, PT ;  /* 0x000000200000780c */ /* 0x004fda0003f46070 */
[----:B------:R-:W-:Y:S05]  /*0030*/  @P2 BRA `(.L_x_0) ;  /* 0x0000000000b82947 */ /* 0x000fea0003800000 */
[----:B------:R-:W2:Y:S01]  /*0040*/  S2UR UR6, SR_CgaCtaId ;  /* 0x00000000000679c3 */ /* 0x000ea20000008800 */
[----:B------:R-:W-:Y:S01]  /*0050*/  NOP ;  /* 0x0000000000007918 */ /* 0x000fe20000000000 */
[----:B------:R-:W-:Y:S02]  /*0060*/  UMOV UR4, 0x40 ;  /* 0x0000004000047882 */ /* 0x000fe40000000000 */
[----:B--2---:R-:W-:-:S09]  /*0070*/  ULEA UR4, UR6, UR4, 0x18 ;  /* 0x0000000406047291 */ /* 0x004fd2000f8ec0ff */
[----:B------:R-:W2:Y:S01]  /*0080*/  LDS.U8 R2, [UR4] ;  /* 0x00000004ff027984 */ /* 0x000ea20008000000 */
[----:B------:R-:W-:Y:S02]  /*0090*/  UMOV UR4, 0x400 ;  /* 0x0000040000047882 */ /* 0x000fe40000000000 */
[----:B------:R-:W-:Y:S01]  /*00a0*/  ULEA UR4, UR6, UR4, 0x18 ;  /* 0x0000000406047291 */ /* 0x000fe2000f8ec0ff */
[----:B--2---:R-:W-:-:S13]  /*00b0*/  ISETP.NE.AND P0, PT, R2, RZ, PT ;  /* 0x000000ff0200720c */ /* 0x004fda0003f05270 */
[----:B------:R-:W-:Y:S05]  /*00c0*/  @P0 BRA `(.L_x_1) ;  /* 0x00000000007c0947 */ /* 0x000fea0003800000 */
[----:B------:R-:W-:-:S13]  /*00d0*/  ELECT P0, URZ, PT ;  /* 0x0000000000ff782f */ /* 0x000fda0003800000 */
[----:B------:R-:W-:Y:S05]  /*00e0*/  @!P0 BRA `(.L_x_2) ;  /* 0x0000000000848947 */ /* 0x000fea0003800000 */
[----:B------:R-:W-:Y:S01]  /*00f0*/  UMOV UR5, 0x2 ;  /* 0x0000000200057882 */ /* 0x000fe20000000000 */
[----:B------:R-:W-:Y:S02]  /*0100*/  IMAD.MOV.U32 R5, RZ, RZ, 0x1 ;  /* 0x00000001ff057424 */ /* 0x000fe400078e00ff */
[----:B------:R-:W-:Y:S02]  /*0110*/  IMAD.MOV.U32 R3, RZ, RZ, 0x3 ;  /* 0x00000003ff037424 */ /* 0x000fe400078e00ff */
[----:B------:R-:W-:Y:S04]  /*0120*/  DEPBAR.LE SB2, 0x36 ;  /* 0x0000ad800000791a */ /* 0x000fe80000000000 */
[----:B------:R-:W2:Y:S02]  /*0130*/  UTCATOMSWS.FIND_AND_SET.ALIGN UP0, UR5, UR5 ;  /* 0x00000005000575e3 */ /* 0x000ea40008000800 */
[----:B--2---:R-:W-:-:S04]  /*0140*/  PLOP3.LUT P0, PT, PT, PT, UP0, 0x80, 0x8 ;  /* 0x000000000008781c */ /* 0x004fc80003f0f008 */
[----:B------:R-:W-:-:S04]  /*0150*/  SEL R2, RZ, 0xffffffff, !P0 ;  /* 0xffffffffff027807 */ /* 0x000fc80004000000 */
[----:B------:R-:W-:Y:S01]  /*0160*/  ISETP.NE.AND P0, PT, R2, RZ, PT ;  /* 0x000000ff0200720c */ /* 0x000fe20003f05270 */
[----:B------:R-:W-:-:S12]  /*0170*/  IMAD.U32 R2, RZ, RZ, UR5 ;  /* 0x00000005ff027e24 */ /* 0x000fd8000f8e00ff */
[----:B------:R-:W-:Y:S05]  /*0180*/  @P0 BRA `(.L_x_3) ;  /* 0x0000000000240947 */ /* 0x000fea0003800000 */
.L_x_4:
[----:B------:R-:W-:Y:S05]  /*0190*/  NANOSLEEP 0x64 ;  /* 0x000000640000795d */ /* 0x000fea0003800000 */
[----:B------:R-:W-:-:S05]  /*01a0*/  UMOV UR5, 0x2 ;  /* 0x0000000200057882 */ /* 0x000fca0000000000 */
[----:B------:R-:W-:Y:S04]  /*01b0*/  DEPBAR.LE SB2, 0x36 ;  /* 0x0000ad800000791a */ /* 0x000fe80000000000 */
[----:B------:R-:W2:Y:S02]  /*01c0*/  UTCATOMSWS.FIND_AND_SET.ALIGN UP0, UR5, UR5 ;  /* 0x00000005000575e3 */ /* 0x000ea40008000800 */
[----:B--2---:R-:W-:-:S04]  /*01d0*/  PLOP3.LUT P0, PT, PT, PT, UP0, 0x80, 0x8 ;  /* 0x000000000008781c */ /* 0x004fc80003f0f008 */
[----:B------:R-:W-:-:S04]  /*01e0*/  SEL R2, RZ, 0xffffffff, !P0 ;  /* 0xffffffffff027807 */ /* 0x000fc80004000000 */
[----:B------:R-:W-:Y:S01]  /*01f0*/  ISETP.NE.AND P0, PT, R2, RZ, PT ;  /* 0x000000ff0200720c */ /* 0x000fe20003f05270 */
[----:B------:R-:W-:-:S12]  /*0200*/  IMAD.U32 R2, RZ, RZ, UR5 ;  /* 0x00000005ff027e24 */ /* 0x000fd8000f8e00ff */
[----:B------:R-:W-:Y:S05]  /*0210*/  @!P0 BRA `(.L_x_4) ;  /* 0xfffffffc00dc8947 */ /* 0x000fea000383ffff */
.L_x_3:
[C---:B------:R-:W-:Y:S01]  /*0220*/  VIADD R4, R2.reuse, 0x10 ;  /* 0x0000001002047836 */ /* 0x040fe20000000000 */
[----:B------:R-:W-:Y:S01]  /*0230*/  UMOV UR5, 0x50 ;  /* 0x0000005000057882 */ /* 0x000fe20000000000 */
[----:B------:R-:W-:Y:S01]  /*0240*/  SHF.L.U32 R3, R3, R2, RZ ;  /* 0x0000000203037219 */ /* 0x000fe200000006ff */
[----:B------:R-:W-:Y:S01]  /*0250*/  ULEA UR5, UR6, UR5, 0x18 ;  /* 0x0000000506057291 */ /* 0x000fe2000f8ec0ff */
[----:B------:R-:W-:Y:S01]  /*0260*/  IMAD.SHL.U32 R2, R2, 0x20, RZ ;  /* 0x0000002002027824 */ /* 0x000fe200078e00ff */
[----:B------:R-:W-:-:S04]  /*0270*/  SHF.L.U32 R4, R5, R4, RZ ;  /* 0x0000000405047219 */ /* 0x000fc800000006ff */
[----:B------:R-:W-:-:S05]  /*0280*/  LOP3.LUT R3, R4, R3, RZ, 0xfc, !PT ;  /* 0x0000000304037212 */ /* 0x000fca00078efcff */
[----:B------:R2:W-:Y:S04]  /*0290*/  ATOMS.OR RZ, [UR5], R3 ;  /* 0x00000003ffff798c */ /* 0x0005e8000b000005 */
[----:B------:R2:W-:Y:S01]  /*02a0*/  STS [UR4], R2 ;  /* 0x00000002ff007988 */ /* 0x0005e20008000804 */
[----:B------:R-:W-:Y:S05]  /*02b0*/  BRA `(.L_x_2) ;  /* 0x0000000000107947 */ /* 0x000fea0003800000 */
.L_x_1:
[----:B------:R-:W-:Y:S01]  /*02c0*/  IMAD.MOV.U32 R3, RZ, RZ, -0x1 ;  /* 0xffffffffff037424 */ /* 0x000fe200078e00ff */
[----:B------:R-:W-:-:S04]  /*02d0*/  MOV R2, 0x300 ;  /* 0x0000030000027802 */ /* 0x000fc80000000f00 */
[----:B------:R2:W-:Y:S03]  /*02e0*/  STS [UR4], R3 ;  /* 0x00000003ff007988 */ /* 0x0005e60008000804 */
[----:B-12---:R-:W-:Y:S05]  /*02f0*/  CALL.REL.NOINC `($__internal_1_$__cuda_sm10x_tcgen05_guardrail_trap_phase_invalid_during_alloc) ;  /* 0x0000002400a07944 */ /* 0x006fea0003c00000 */
.L_x_2:
[----:B------:R-:W-:Y:S05]  /*0300*/  WARPSYNC.ALL ;  /* 0x0000000000007948 */ /* 0x000fea0003800000 */
[----:B------:R-:W-:Y:S01]  /*0310*/  NOP ;  /* 0x0000000000007918 */ /* 0x000fe20000000000 */
.L_x_0:
[----:B------:R-:W3:Y:S08]  /*0320*/  S2UR UR4, SR_CgaCtaId ;  /* 0x00000000000479c3 */ /* 0x000ef00000008800 */
[----:B------:R-:W-:Y:S01]  /*0330*/  BAR.SYNC.DEFER_BLOCKING 0x0 ;  /* 0x0000000000007b1d */ /* 0x000fe20000010000 */
[----:B------:R-:W-:-:S05]  /*0340*/  LOP3.LUT R36, R0, 0xff, RZ, 0xc0, !PT ;  /* 0x000000ff00247812 */ /* 0x000fca00078ec0ff */
[----:B------:R-:W-:Y:S02]  /*0350*/  UMOV UR8, 0x400 ;  /* 0x0000040000087882 */ /* 0x000fe40000000000 */
[----:B------:R-:W4:Y:S08]  /*0360*/  LDC R7, c[0x0][0x3a0] ;  /* 0x0000e800ff077b82 */ /* 0x000f300000000800 */
[----:B------:R-:W5:Y:S01]  /*0370*/  S2UR UR9, SR_CTAID.Y ;  /* 0x00000000000979c3 */ /* 0x000f620000002600 */
[----:B---3--:R-:W-:-:S09]  /*0380*/  ULEA UR8, UR4, UR8, 0x18 ;  /* 0x0000000804087291 */ /* 0x008fd2000f8ec0ff */
[----:B------:R-:W3:Y:S01]  /*0390*/  LDS R4, [UR8] ;  /* 0x00000008ff047984 */ /* 0x000ee20008000800 */
[----:B------:R-:W-:Y:S06]  /*03a0*/  BAR.SYNC.DEFER_BLOCKING 0x0 ;  /* 0x0000000000007b1d */ /* 0x000fec0000010000 */
[----:B------:R-:W-:Y:S05]  /*03b0*/  @P2 BRA `(.L_x_5) ;  /* 0x0000000000182947 */ /* 0x000fea0003800000 */
[----:B------:R-:W-:Y:S01]  /*03c0*/  ELECT P0, URZ, PT ;  /* 0x0000000000ff782f */ /* 0x000fe20003800000 */
[----:B--2---:R-:W-:Y:S01]  /*03d0*/  IMAD.MOV.U32 R2, RZ, RZ, 0x1 ;  /* 0x00000001ff027424 */ /* 0x004fe200078e00ff */
[----:B------:R-:W-:Y:S01]  /*03e0*/  UMOV UR5, 0x40 ;  /* 0x0000004000057882 */ /* 0x000fe20000000000 */
[----:B------:R-:W-:Y:S01]  /*03f0*/  UVIRTCOUNT.DEALLOC.SMPOOL 0x80 ;  /* 0x000000800000784c */ /* 0x000fe20000000000 */
[----:B------:R-:W-:-:S09]  /*0400*/  ULEA UR5, UR4, UR5, 0x18 ;  /* 0x0000000504057291 */ /* 0x000fd2000f8ec0ff */
[----:B------:R2:W-:Y:S03]  /*0410*/  @P0 STS.U8 [UR5], R2 ;  /* 0x00000002ff000988 */ /* 0x0005e60008000005 */
.L_x_5:
[----:B------:R-:W2:Y:S01]  /*0420*/  S2UR UR4, SR_CTAID.Z ;  /* 0x00000000000479c3 */ /* 0x000ea20000002700 */
[----:B------:R-:W5:Y:S01]  /*0430*/  LDCU UR5, c[0x0][0x370] ;  /* 0x00006e00ff0577ac */ /* 0x000f620008000800 */
[C---:B------:R-:W-:Y:S01]  /*0440*/  ISETP.GE.U32.AND P0, PT, R36.reuse, 0x20, PT ;  /* 0x000000202400780c */ /* 0x040fe20003f06070 */
[----:B----4-:R-:W-:Y:S01]  /*0450*/  VIADD R6, R7, 0xffffffff ;  /* 0xffffffff07067836 */ /* 0x010fe20000000000 */
[C---:B------:R-:W-:Y:S01]  /*0460*/  ISETP.NE.U32.AND P3, PT, R36.reuse, RZ, PT ;  /* 0x000000ff2400720c */ /* 0x040fe20003f65070 */
[----:B------:R-:W2:Y:S02]  /*0470*/  LDCU UR6, c[0x0][0x374] ;  /* 0x00006e80ff0677ac */ /* 0x000ea40008000800 */
[----:B--2---:R-:W-:Y:S01]  /*0480*/  LEA R3, R36, UR8, 0x2 ;  /* 0x0000000824037c11 */ /* 0x004fe2000f8e10ff */
[----:B------:R-:W-:Y:S01]  /*0490*/  BSSY.RECONVERGENT B0, `(.L_x_6) ;  /* 0x0000015000007945 */ /* 0x000fe20003800200 */
[----:B------:R-:W5:Y:S01]  /*04a0*/  S2UR UR7, SR_CTAID.X ;  /* 0x00000000000779c3 */ /* 0x000f620000002500 */
[----:B------:R-:W2:Y:S01]  /*04b0*/  LDCU.64 UR20, c[0x0][0x3c0] ;  /* 0x00007800ff1477ac */ /* 0x000ea20008000a00 */
[----:B---3--:R-:W-:-:S04]  /*04c0*/  R2UR UR23, R4 ;  /* 0x00000000041772ca */ /* 0x008fc800000e0000 */
[----:B------:R3:W-:Y:S02]  /*04d0*/  @!P0 STS [R3], RZ ;  /* 0x000000ff03008388 */ /* 0x0007e40000000800 */
[----:B------:R-:W4:Y:S01]  /*04e0*/  LDC R2, c[0x0][0x398] ;  /* 0x0000e600ff027b82 */ /* 0x000f220000000800 */
[----:B------:R-:W-:Y:S01]  /*04f0*/  NOP ;  /* 0x0000000000007918 */ /* 0x000fe20000000000 */
[----:B------:R3:W-:Y:S01]  /*0500*/  @!P3 STS [UR8+0x20], R6 ;  /* 0x00002006ff00b988 */ /* 0x0007e20008000808 */
[----:B-----5:R-:W-:-:S04]  /*0510*/  UIMAD UR4, UR4, UR6, UR9 ;  /* 0x00000006040472a4 */ /* 0x020fc8000f8e0209 */
[----:B------:R-:W-:-:S04]  /*0520*/  UIMAD UR4, UR4, UR5, UR7 ;  /* 0x00000005040472a4 */ /* 0x000fc8000f8e0207 */
[----:B------:R-:W-:-:S04]  /*0530*/  UIMAD UR4, UR4, 0x180, URZ ;  /* 0x00000180040478a4 */ /* 0x000fc8000f8e02ff */
[----:B--2---:R-:W-:Y:S01]  /*0540*/  UIADD3 UR24, UP0, UPT, UR4, UR20, URZ ;  /* 0x0000001404187290 */ /* 0x004fe2000ff1e0ff */
[----:B----4-:R-:W-:-:S03]  /*0550*/  VIADD R2, R2, 0xffffffff ;  /* 0xffffffff02027836 */ /* 0x010fc60000000000 */
[----:B------:R-:W-:Y:S01]  /*0560*/  ULEA.HI.X.SX32 UR25, UR4, UR21, 0x1, UP0 ;  /* 0x0000001504197291 */ /* 0x000fe200080f0eff */
[----:B---3--:R-:W-:Y:S11]  /*0570*/  @P3 BRA `(.L_x_7) ;  /* 0x0000000000183947 */ /* 0x008ff60003800000 */
[----:B------:R-:W2:Y:S01]  /*0580*/  LDS R4, [UR8+0x8] ;  /* 0x00000808ff047984 */ /* 0x000ea20008000800 */
[----:B------:R-:W3:Y:S01]  /*0590*/  LDC.64 R8, c[0x0][0x380] ;  /* 0x0000e000ff087b82 */ /* 0x000ee20000000a00 */
[----:B------:R-:W-:Y:S02]  /*05a0*/  IMAD.MOV.U32 R5, RZ, RZ, 0x70 ;  /* 0x00000070ff057424 */ /* 0x000fe400078e00ff */
[----:B---3--:R3:W-:Y:S03]  /*05b0*/  STS.64 [UR8], R8 ;  /* 0x00000008ff007988 */ /* 0x0087e60008000a08 */
[----:B--2---:R-:W-:-:S05]  /*05c0*/  LOP3.LUT R4, R4, 0x10, R5, 0xd8, !PT ;  /* 0x0000001004047812 */ /* 0x004fca00078ed805 */
[----:B------:R3:W-:Y:S02]  /*05d0*/  STS [UR8+0x8], R4 ;  /* 0x00000804ff007988 */ /* 0x0007e40008000808 */
.L_x_7:
[----:B------:R-:W-:Y:S05]  /*05e0*/  BSYNC.RECONVERGENT B0 ;  /* 0x0000000000007941 */ /* 0x000fea0003800200 */
.L_x_6:
[----:B------:R-:W-:Y:S04]  /*05f0*/  BSSY.RECONVERGENT B0, `(.L_x_8) ;  /* 0x000000a000007945 */ /* 0x000fe80003800200 */
[----:B------:R-:W-:Y:S05]  /*0600*/  @P3 BRA `(.L_x_9) ;  /* 0x0000000000203947 */ /* 0x000fea0003800000 */
[----:B---3--:R-:W2:Y:S01]  /*0610*/  LDS R4, [UR8+0x34] ;  /* 0x00003408ff047984 */ /* 0x008ea20008000800 */
[----:B------:R-:W-:Y:S02]  /*0620*/  IMAD.MOV.U32 R5, RZ, RZ, 0x1f000000 ;  /* 0x1f000000ff057424 */ /* 0x000fe400078e00ff */
[----:B------:R-:W-:Y:S01]  /*0630*/  @!P3 IMAD.MOV.U32 R8, RZ, RZ, 0x7f ;  /* 0x0000007fff08b424 */ /* 0x000fe200078e00ff */
[----:B------:R-:W3:Y:S02]  /*0640*/  @!P3 LDS R9, [UR8+0x38] ;  /* 0x00003808ff09b984 */ /* 0x000ee40008000800 */
[----:B--2---:R-:W-:Y:S02]  /*0650*/  LOP3.LUT R4, R4, 0xff000000, R5, 0xb8, !PT ;  /* 0xff00000004047812 */ /* 0x004fe400078eb805 */
[----:B---3--:R-:W-:-:S03]  /*0660*/  @!P3 LOP3.LUT R5, R9, 0xff, R8, 0xb8, !PT ;  /* 0x000000ff0905b812 */ /* 0x008fc600078eb808 */
[----:B------:R2:W-:Y:S04]  /*0670*/  STS [UR8+0x34], R4 ;  /* 0x00003404ff007988 */ /* 0x0005e80008000808 */
[----:B------:R2:W-:Y:S02]  /*0680*/  @!P3 STS [UR8+0x38], R5 ;  /* 0x00003805ff00b988 */ /* 0x0005e40008000808 */
.L_x_9:
[----:B------:R-:W-:Y:S05]  /*0690*/  BSYNC.RECONVERGENT B0 ;  /* 0x0000000000007941 */ /* 0x000fea0003800200 */
.L_x_8:
[----:B------:R-:W-:Y:S04]  /*06a0*/  BSSY.RECONVERGENT B0, `(.L_x_10) ;  /* 0x000000a000007945 */ /* 0x000fe80003800200 */
[----:B------:R-:W-:Y:S05]  /*06b0*/  @P3 BRA `(.L_x_11) ;  /* 0x0000000000203947 */ /* 0x000fea0003800000 */
[----:B--23--:R-:W2:Y:S01]  /*06c0*/  LDS R4, [UR8+0x1c] ;  /* 0x00001c08ff047984 */ /* 0x00cea20008000800 */
[----:B------:R-:W3:Y:S03]  /*06d0*/  LDC.64 R10, c[0x0][0x3a8] ;  /* 0x0000ea00ff0a7b82 */ /* 0x000ee60000000a00 */
[----:B------:R4:W-:Y:S01]  /*06e0*/  STS [UR8+0x24], R2 ;  /* 0x00002402ff007988 */ /* 0x0009e20008000808 */
[--C-:B---3--:R-:W-:Y:S02]  /*06f0*/  SHF.R.U32.HI R9, RZ, 0x4, R11.reuse ;  /* 0x00000004ff097819 */ /* 0x108fe4000001160b */
[----:B------:R-:W-:-:S05]  /*0700*/  SHF.R.U64 R5, R10, 0x4, R11 ;  /* 0x000000040a057819 */ /* 0x000fca000000120b */
[----:B------:R4:W-:Y:S01]  /*0710*/  STS [UR8+0xc], R5 ;  /* 0x00000c05ff007988 */ /* 0x0009e20008000808 */
[----:B--2---:R-:W-:-:S05]  /*0720*/  LOP3.LUT R4, R4, 0xf, R9, 0xb8, !PT ;  /* 0x0000000f04047812 */ /* 0x004fca00078eb809 */
[----:B------:R4:W-:Y:S02]  /*0730*/  STS [UR8+0x1c], R4 ;  /* 0x00001c04ff007988 */ /* 0x0009e40008000808 */
.L_x_11:
[----:B------:R-:W-:Y:S05]  /*0740*/  BSYNC.RECONVERGENT B0 ;  /* 0x0000000000007941 */ /* 0x000fea0003800200 */
.L_x_10:
[----:B------:R-:W-:Y:S04]  /*0750*/  BSSY.RECONVERGENT B1, `(.L_x_12) ;  /* 0x000001d000017945 */ /* 0x000fe80003800200 */
[----:B------:R-:W-:Y:S04]  /*0760*/  BSSY.RELIABLE B0, `(.L_x_13) ;  /* 0x0000018000007945 */ /* 0x000fe80003800100 */
[----:B------:R-:W-:Y:S05]  /*0770*/  @P3 BRA `(.L_x_14) ;  /* 0x00000000001c3947 */ /* 0x000fea0003800000 */
[----:B--234-:R-:W2:Y:S02]  /*0780*/  LDS R4, [UR8+0x34] ;  /* 0x00003408ff047984 */ /* 0x01cea40008000800 */
[----:B--2---:R-:W-:-:S05]  /*0790*/  LOP3.LUT R4, R4, 0x7, RZ, 0xb8, !PT ;  /* 0x0000000704047812 */ /* 0x004fca00078eb8ff */
[----:B------:R2:W-:Y:S01]  /*07a0*/  STS [UR8+0x34], R4 ;  /* 0x00003404ff007988 */ /* 0x0005e20008000808 */
[----:B------:R-:W-:Y:S05]  /*07b0*/  @P3 BRA `(.L_x_15) ;  /* 0x00000000001c3947 */ /* 0x000fea0003800000 */
[----:B--2---:R-:W2:Y:S02]  /*07c0*/  LDS R4, [UR8+0x34] ;  /* 0x00003408ff047984 */ /* 0x004ea40008000800 */
[----:B--2---:R-:W-:-:S05]  /*07d0*/  LOP3.LUT R4, R4, 0x38, RZ, 0xb8, !PT ;  /* 0x0000003804047812 */ /* 0x004fca00078eb8ff */
[----:B------:R5:W-:Y:S02]  /*07e0*/  STS [UR8+0x34], R4 ;  /* 0x00003404ff007988 */ /* 0x000be40008000808 */
.L_x_14:
[----:B------:R-:W-:Y:S05]  /*07f0*/  @P3 BRA `(.L_x_16) ;  /* 0x00000000001c3947 */ /* 0x000fea0003800000 */
[----:B--2345:R-:W2:Y:S02]  /*0800*/  LDS R4, [UR8+0x8] ;  /* 0x00000808ff047984 */ /* 0x03cea40008000800 */
[----:B--2---:R-:W-:-:S05]  /*0810*/  LOP3.LUT R4, R4, 0x780, RZ, 0xb8, !PT ;  /* 0x0000078004047812 */ /* 0x004fca00078eb8ff */
[----:B------:R3:W-:Y:S02]  /*0820*/  STS [UR8+0x8], R4 ;  /* 0x00000804ff007988 */ /* 0x0007e40008000808 */
.L_x_15:
[----:B------:R-:W-:Y:S05]  /*0830*/  @P3 BRA `(.L_x_17) ;  /* 0x0000000000283947 */ /* 0x000fea0003800000 */
[----:B--23--:R-:W2:Y:S02]  /*0840*/  LDS R4, [UR8+0x8] ;  /* 0x00000808ff047984 */ /* 0x00cea40008000800 */
[----:B--2---:R-:W-:-:S05]  /*0850*/  LOP3.LUT R4, R4, 0x1800, RZ, 0xb8, !PT ;  /* 0x0000180004047812 */ /* 0x004fca00078eb8ff */
[----:B------:R2:W-:Y:S02]  /*0860*/  STS [UR8+0x8], R4 ;  /* 0x00000804ff007988 */ /* 0x0005e40008000808 */
.L_x_16:
[----:B------:R-:W-:Y:S05]  /*0870*/  @P3 BREAK.RELIABLE B0 ;  /* 0x0000000000003942 */ /* 0x000fea0003800100 */
[----:B------:R-:W-:Y:S05]  /*0880*/  @P3 BRA `(.L_x_18) ;  /* 0x0000000000243947 */ /* 0x000fea0003800000 */
[----:B--2-4-:R-:W2:Y:S01]  /*0890*/  LDS R5, [UR8+0x8] ;  /* 0x00000808ff057984 */ /* 0x014ea20008000800 */
[----:B---3-5:R-:W-:-:S05]  /*08a0*/  IMAD.MOV.U32 R4, RZ, RZ, 0x6000 ;  /* 0x00006000ff047424 */ /* 0x028fca00078e00ff */
[----:B--2---:R-:W-:-:S04]  /*08b0*/  LOP3.LUT R4, R5, 0x2000, R4, 0xd8, !PT ;  /* 0x0000200005047812 */ /* 0x004fc800078ed804 */
[----:B------:R-:W-:-:S05]  /*08c0*/  LOP3.LUT R4, R4, 0x400000, RZ, 0xb8, !PT ;  /* 0x0040000004047812 */ /* 0x000fca00078eb8ff */
[----:B------:R4:W-:Y:S02]  /*08d0*/  STS [UR8+0x8], R4 ;  /* 0x00000804ff007988 */ /* 0x0009e40008000808 */
.L_x_17:
[----:B------:R-:W-:Y:S05]  /*08e0*/  BSYNC.RELIABLE B0 ;  /* 0x0000000000007941 */ /* 0x000fea0003800100 */
.L_x_13:
[----:B--234-:R-:W2:Y:S02]  /*08f0*/  @!P3 LDS R4, [UR8+0x8] ;  /* 0x00000808ff04b984 */ /* 0x01cea40008000800 */
[----:B--2---:R-:W-:-:S05]  /*0900*/  @!P3 LOP3.LUT R4, R4, 0x8000, RZ, 0xb8, !PT ;  /* 0x000080000404b812 */ /* 0x004fca00078eb8ff */
[----:B------:R2:W-:Y:S02]  /*0910*/  @!P3 STS [UR8+0x8], R4 ;  /* 0x00000804ff00b988 */ /* 0x0005e40008000808 */
.L_x_18:
[----:B------:R-:W-:Y:S05]  /*0920*/  BSYNC.RECONVERGENT B1 ;  /* 0x0000000000017941 */ /* 0x000fea0003800200 */
.L_x_12:
[----:B------:R-:W-:Y:S05]  /*0930*/  WARPSYNC.ALL ;  /* 0x0000000000007948 */ /* 0x000fea0003800000 */
[----:B------:R-:W-:Y:S01]  /*0940*/  NOP ;  /* 0x0000000000007918 */ /* 0x000fe20000000000 */
[----:B------:R-:W-:Y:S05]  /*0950*/  @P0 BRA `(.L_x_19) ;  /* 0x0000000000300947 */ /* 0x000fea0003800000 */
[----:B--2345:R-:W2:Y:S01]  /*0960*/  S2R R4, SR_LANEID ;  /* 0x0000000000047919 */ /* 0x03cea20000000000 */
[----:B------:R-:W-:Y:S05]  /*0970*/  WARPSYNC.ALL ;  /* 0x0000000000007948 */ /* 0x000fea0003800000 */
[----:B------:R-:W-:Y:S01]  /*0980*/  NOP ;  /* 0x0000000000007918 */ /* 0x000fe20000000000 */
[----:B--2---:R-:W-:-:S05]  /*0990*/  IMAD.SHL.U32 R8, R4, 0x4, RZ ;  /* 0x0000000404087824 */ /* 0x004fca00078e00ff */
[----:B------:R-:W2:Y:S01]  /*09a0*/  LDS R9, [R8+UR8] ;  /* 0x0000000808097984 */ /* 0x000ea20008000800 */
[----:B------:R-:W-:-:S05]  /*09b0*/  IADD3 R4, P1, PT, R8, UR24, RZ ;  /* 0x0000001808047c10 */ /* 0x000fca000ff3e0ff */
[----:B------:R-:W-:-:S05]  /*09c0*/  IMAD.X R5, RZ, RZ, UR25, P1 ;  /* 0x00000019ff057e24 */ /* 0x000fca00088e06ff */
[----:B--2---:R2:W3:Y:S01]  /*09d0*/  ATOMG.E.EXCH.STRONG.GPU PT, RZ, [R4], R9 ;  /* 0x0000000904ff73a8 */ /* 0x0044e200041ee100 */
[----:B------:R-:W-:-:S04]  /*09e0*/  DEPBAR {5,4,3,2,1,0} ;  /* 0x0000003f0000791a */ /* 0x000fc80000000000 */
[----:B------:R-:W4:Y:S02]  /*09f0*/  CCTL.E.C.LDCU.IV.DEEP [UR24] ;  /* 0x0000000018007540 */ /* 0x000f240009c08000 */
[----:B----4-:R2:W-:Y:S01]  /*0a00*/  UTMACCTL.IV [UR24] ;  /* 0x00000000180079b9 */ /* 0x0105e20008000000 */
[----:B------:R-:W-:Y:S01]  /*0a10*/  NOP ;  /* 0x0000000000007918 */ /* 0x000fe20000000000 */
.L_x_19:
[----:B------:R-:W-:Y:S05]  /*0a20*/  @P0 BRA `(.L_x_20) ;  /* 0x00000000000c0947 */ /* 0x000fea0003800000 */
[----:B------:R0:W-:Y:S01]  /*0a30*/  UTMACMDFLUSH ;  /* 0x00000000000079b7 */ /* 0x0001e20000000000 */
[----:B------:R-:W-:Y:S05]  /*0a40*/  @P0 BRA `(.L_x_20) ;  /* 0x0000000000040947 */ /* 0x000fea0003800000 */
[----:B------:R-:W-:-:S04]  /*0a50*/  DEPBAR.LE SB0, 0x0 ;  /* 0x000080000000791a */ /* 0x000fc80000000000 */
.L_x_20:
[----:B------:R-:W-:Y:S05]  /*0a60*/  WARPSYNC.ALL ;  /* 0x0000000000007948 */ /* 0x000fea0003800000 */
[----:B------:R-:W-:Y:S01]  /*0a70*/  NOP ;  /* 0x0000000000007918 */ /* 0x000fe20000000000 */
[----:B---3--:R-:W-:Y:S06]  /*0a80*/  BAR.SYNC.DEFER_BLOCKING 0x0 ;  /* 0x0000000000007b1d */ /* 0x008fec0000010000 */
[----:B------:R-:W-:Y:S02]  /*0a90*/  BSSY.RECONVERGENT B1, `(.L_x_21) ;  /* 0x000000b000017945 */ /* 0x000fe40003800200 */
[----:B------:R-:W-:Y:S06]  /*0aa0*/  BAR.SYNC.DEFER_BLOCKING 0x0 ;  /* 0x0000000000007b1d */ /* 0x000fec0000010000 */
[----:B------:R3:W-:Y:S01]  /*0ab0*/  @!P0 STS [R3], RZ ;  /* 0x000000ff03008388 */ /* 0x0007e20000000800 */
[----:B------:R-:W-:Y:S01]  /*0ac0*/  NOP ;  /* 0x0000000000007918 */ /* 0x000fe20000000000 */
[----:B------:R-:W-:Y:S05]  /*0ad0*/  @P3 BRA `(.L_x_22) ;  /* 0x0000000000183947 */ /* 0x000fea0003800000 */
[----:B--2-45:R-:W2:Y:S01]  /*0ae0*/  LDS R4, [UR8+0x8] ;  /* 0x00000808ff047984 */ /* 0x034ea20008000800 */
[----:B------:R-:W4:Y:S01]  /*0af0*/  LDC.64 R8, c[0x0][0x388] ;  /* 0x0000e200ff087b82 */ /* 0x000f220000000a00 */
[----:B------:R-:W-:Y:S02]  /*0b00*/  IMAD.MOV.U32 R5, RZ, RZ, 0x70 ;  /* 0x00000070ff057424 */ /* 0x000fe400078e00ff */
[----:B----4-:R4:W-:Y:S03]  /*0b10*/  STS.64 [UR8], R8 ;  /* 0x00000008ff007988 */ /* 0x0109e60008000a08 */
[----:B--2---:R-:W-:-:S05]  /*0b20*/  LOP3.LUT R4, R4, 0x10, R5, 0xd8, !PT ;  /* 0x0000001004047812 */ /* 0x004fca00078ed805 */
[----:B------:R4:W-:Y:S02]  /*0b30*/  STS [UR8+0x8], R4 ;  /* 0x00000804ff007988 */ /* 0x0009e40008000808 */
.L_x_22:
[----:B--2---:R-:W-:Y:S05]  /*0b40*/  BSYNC.RECONVERGENT B1 ;  /* 0x0000000000017941 */ /* 0x004fea0003800200 */
.L_x_21:
[----:B------:R-:W-:Y:S04]  /*0b50*/  BSSY.RECONVERGENT B2, `(.L_x_23) ;  /* 0x000000f000027945 */ /* 0x000fe80003800200 */
[----:B------:R-:W-:Y:S04]  /*0b60*/  BSSY.RELIABLE B1, `(.L_x_24) ;  /* 0x000000c000017945 */ /* 0x000fe80003800100 */
[----:B------:R-:W-:Y:S05]  /*0b70*/  @P3 BRA `(.L_x_25) ;  /* 0x0000000000283947 */ /* 0x000fea0003800000 */
[----:B----45:R-:W2:Y:S01]  /*0b80*/  LDS R4, [UR8+0x34] ;  /* 0x00003408ff047984 */ /* 0x030ea20008000800 */
[----:B------:R-:W-:Y:S01]  /*0b90*/  IMAD.MOV.U32 R5, RZ, RZ, 0x1f000000 ;  /* 0x1f000000ff057424 */ /* 0x000fe200078e00ff */
[----:B------:R-:W-:Y:S05]  /*0ba0*/  @P3 BREAK.RELIABLE B1 ;  /* 0x0000000000013942 */ /* 0x000fea0003800100 */
[----:B--2---:R-:W-:-:S05]  /*0bb0*/  LOP3.LUT R4, R4, 0xff000000, R5, 0xb8, !PT ;  /* 0xff00000004047812 */ /* 0x004fca00078eb805 */
[----:B------:R2:W-:Y:S01]  /*0bc0*/  STS [UR8+0x34], R4 ;  /* 0x00003404ff007988 */ /* 0x0005e20008000808 */
[----:B------:R-:W-:Y:S05]  /*0bd0*/  @P3 BRA `(.L_x_26) ;  /* 0x0000000000183947 */ /* 0x000fea0003800000 */
[----:B------:R-:W4:Y:S01]  /*0be0*/  LDS R5, [UR8+0x38] ;  /* 0x00003808ff057984 */ /* 0x000f220008000800 */
[----:B--2---:R-:W-:-:S05]  /*0bf0*/  IMAD.MOV.U32 R4, RZ, RZ, 0x3f ;  /* 0x0000003fff047424 */ /* 0x004fca00078e00ff */
[----:B----4-:R-:W-:-:S05]  /*0c00*/  LOP3.LUT R4, R5, 0xff, R4, 0xb8, !PT ;  /* 0x000000ff05047812 */ /* 0x010fca00078eb804 */
[----:B------:R2:W-:Y:S02]  /*0c10*/  STS [UR8+0x38], R4 ;  /* 0x00003804ff007988 */ /* 0x0005e40008000808 */
.L_x_25:
[----:B------:R-:W-:Y:S05]  /*0c20*/  BSYNC.RELIABLE B1 ;  /* 0x0000000000017941 */ /* 0x000fea0003800100 */
.L_x_24:
[----:B------:R2:W-:Y:S02]  /*0c30*/  @!P3 STS [UR8+0x20], R6 ;  /* 0x00002006ff00b988 */ /* 0x0005e40008000808 */
.L_x_26:
[----:B------:R-:W-:Y:S05]  /*0c40*/  BSYNC.RECONVERGENT B2 ;  /* 0x0000000000027941 */ /* 0x000fea0003800200 */
.L_x_23:
[----:B------:R-:W-:Y:S05]  /*0c50*/  WARPSYNC.ALL ;  /* 0x0000000000007948 */ /* 0x000fea0003800000 */
[----:B------:R-:W-:Y:S01]  /*0c60*/  NOP ;  /* 0x0000000000007918 */ /* 0x000fe20000000000 */
[----:B--2---:R-:W2:Y:S01]  /*0c70*/  LDC R6, c[0x0][0x39c] ;  /* 0x0000e700ff067b82 */ /* 0x004ea20000000800 */
[----:B------:R-:W-:Y:S01]  /*0c80*/  BSSY.RECONVERGENT B2, `(.L_x_27) ;  /* 0x000000b000027945 */ /* 0x000fe20003800200 */
[----:B--2---:R-:W-:-:S03]  /*0c90*/  VIADD R6, R6, 0xffffffff ;  /* 0xffffffff06067836 */ /* 0x004fc60000000000 */
[----:B------:R-:W-:Y:S05]  /*0ca0*/  @P3 BRA `(.L_x_28) ;  /* 0x0000000000203947 */ /* 0x000fea0003800000 */
[----:B----45:R-:W2:Y:S01]  /*0cb0*/  LDS R4, [UR8+0x1c] ;  /* 0x00001c08ff047984 */ /* 0x030ea20008000800 */
[----:B------:R-:W4:Y:S03]  /*0cc0*/  LDC.64 R10, c[0x0][0x3b0] ;  /* 0x0000ec00ff0a7b82 */ /* 0x000f260000000a00 */
[----:B------:R5:W-:Y:S01]  /*0cd0*/  STS [UR8+0x24], R6 ;  /* 0x00002406ff007988 */ /* 0x000be20008000808 */
[--C-:B----4-:R-:W-:Y:S02]  /*0ce0*/  SHF.R.U32.HI R9, RZ, 0x4, R11.reuse ;  /* 0x00000004ff097819 */ /* 0x110fe4000001160b */
[----:B------:R-:W-:-:S05]  /*0cf0*/  SHF.R.U64 R5, R10, 0x4, R11 ;  /* 0x000000040a057819 */ /* 0x000fca000000120b */
[----:B------:R5:W-:Y:S01]  /*0d00*/  STS [UR8+0xc], R5 ;  /* 0x00000c05ff007988 */ /* 0x000be20008000808 */
[----:B--2---:R-:W-:-:S05]  /*0d10*/  LOP3.LUT R4, R4, 0xf, R9, 0xb8, !PT ;  /* 0x0000000f04047812 */ /* 0x004fca00078eb809 */
[----:B------:R5:W-:Y:S02]  /*0d20*/  STS [UR8+0x1c], R4 ;  /* 0x00001c04ff007988 */ /* 0x000be40008000808 */
.L_x_28:
[----:B------:R-:W-:Y:S05]  /*0d30*/  BSYNC.RECONVERGENT B2 ;  /* 0x0000000000027941 */ /* 0x000fea0003800200 */
.L_x_27:
[----:B------:R-:W-:Y:S04]  /*0d40*/  BSSY.RECONVERGENT B3, `(.L_x_29) ;  /* 0x000001d000037945 */ /* 0x000fe80003800200 */
[----:B------:R-:W-:Y:S04]  /*0d50*/  BSSY.RELIABLE B2, `(.L_x_30) ;  /* 0x0000018000027945 */ /* 0x000fe80003800100 */
[----:B------:R-:W-:Y:S05]  /*0d60*/  @P3 BRA `(.L_x_31) ;  /* 0x00000000001c3947 */ /* 0x000fea0003800000 */
[----:B----45:R-:W2:Y:S02]  /*0d70*/  LDS R4, [UR8+0x34] ;  /* 0x00003408ff047984 */ /* 0x030ea40008000800 */
[----:B--2---:R-:W-:-:S05]  /*0d80*/  LOP3.LUT R4, R4, 0x7, RZ, 0xb8, !PT ;  /* 0x0000000704047812 */ /* 0x004fca00078eb8ff */
[----:B------:R2:W-:Y:S01]  /*0d90*/  STS [UR8+0x34], R4 ;  /* 0x00003404ff007988 */ /* 0x0005e20008000808 */
[----:B------:R-:W-:Y:S05]  /*0da0*/  @P3 BRA `(.L_x_32) ;  /* 0x00000000001c3947 */ /* 0x000fea0003800000 */
[----:B--2---:R-:W2:Y:S02]  /*0db0*/  LDS R4, [UR8+0x34] ;  /* 0x00003408ff047984 */ /* 0x004ea40008000800 */
[----:B--2---:R-:W-:-:S05]  /*0dc0*/  LOP3.LUT R4, R4, 0x38, RZ, 0xb8, !PT ;  /* 0x0000003804047812 */ /* 0x004fca00078eb8ff */
[----:B------:R2:W-:Y:S02]  /*0dd0*/  STS [UR8+0x34], R4 ;  /* 0x00003404ff007988 */ /* 0x0005e40008000808 */
.L_x_31:
[----:B------:R-:W-:Y:S05]  /*0de0*/  @P3 BRA `(.L_x_33) ;  /* 0x00000000001c3947 */ /* 0x000fea0003800000 */
[----:B--2-45:R-:W2:Y:S02]  /*0df0*/  LDS R4, [UR8+0x8] ;  /* 0x00000808ff047984 */ /* 0x034ea40008000800 */
[----:B--2---:R-:W-:-:S05]  /*0e00*/  LOP3.LUT R4, R4, 0x780, RZ, 0xb8, !PT ;  /* 0x0000078004047812 */ /* 0x004fca00078eb8ff */
[----:B------:R4:W-:Y:S02]  /*0e10*/  STS [UR8+0x8], R4 ;  /* 0x00000804ff007988 */ /* 0x0009e40008000808 */
.L_x_32:
[----:B------:R-:W-:Y:S05]  /*0e20*/  @P3 BRA `(.L_x_34) ;  /* 0x0000000000283947 */ /* 0x000fea0003800000 */
[----:B--2-4-:R-:W2:Y:S02]  /*0e30*/  LDS R4, [UR8+0x8] ;  /* 0x00000808ff047984 */ /* 0x014ea40008000800 */
[----:B--2---:R-:W-:-:S05]  /*0e40*/  LOP3.LUT R4, R4, 0x1800, RZ, 0xb8, !PT ;  /* 0x0000180004047812 */ /* 0x004fca00078eb8ff */
[----:B------:R2:W-:Y:S02]  /*0e50*/  STS [UR8+0x8], R4 ;  /* 0x00000804ff007988 */ /* 0x0005e40008000808 */
.L_x_33:
[----:B------:R-:W-:Y:S05]  /*0e60*/  @P3 BREAK.RELIABLE B2 ;  /* 0x0000000000023942 */ /* 0x000fea0003800100 */
[----:B------:R-:W-:Y:S05]  /*0e70*/  @P3 BRA `(.L_x_35) ;  /* 0x0000000000243947 */ /* 0x000fea0003800000 */
[----:B--2-45:R-:W2:Y:S01]  /*0e80*/  LDS R4, [UR8+0x8] ;  /* 0x00000808ff047984 */ /* 0x034ea20008000800 */
[----:B------:R-:W-:-:S05]  /*0e90*/  IMAD.MOV.U32 R5, RZ, RZ, 0x6000 ;  /* 0x00006000ff057424 */ /* 0x000fca00078e00ff */
[----:B--2---:R-:W-:-:S04]  /*0ea0*/  LOP3.LUT R4, R4, 0x2000, R5, 0xd8, !PT ;  /* 0x0000200004047812 */ /* 0x004fc800078ed805 */
[----:B------:R-:W-:-:S05]  /*0eb0*/  LOP3.LUT R4, R4, 0x400000, RZ, 0xb8, !PT ;  /* 0x0040000004047812 */ /* 0x000fca00078eb8ff */
[----:B------:R5:W-:Y:S02]  /*0ec0*/  STS [UR8+0x8], R4 ;  /* 0x00000804ff007988 */ /* 0x000be40008000808 */
.L_x_34:
[----:B------:R-:W-:Y:S05]  /*0ed0*/  BSYNC.RELIABLE B2 ;  /* 0x0000000000027941 */ /* 0x000fea0003800100 */
.L_x_30:
[----:B--2-45:R-:W2:Y:S02]  /*0ee0*/  @!P3 LDS R4, [UR8+0x8] ;  /* 0x00000808ff04b984 */ /* 0x034ea40008000800 */
[----:B--2---:R-:W-:-:S05]  /*0ef0*/  @!P3 LOP3.LUT R4, R4, 0x8000, RZ, 0xb8, !PT ;  /* 0x000080000404b812 */ /* 0x004fca00078eb8ff */
[----:B------:R2:W-:Y:S02]  /*0f00*/  @!P3 STS [UR8+0x8], R4 ;  /* 0x00000804ff00b988 */ /* 0x0005e40008000808 */
.L_x_35:
[----:B------:R-:W-:Y:S05]  /*0f10*/  BSYNC.RECONVERGENT B3 ;  /* 0x0000000000037941 */ /* 0x000fea0003800200 */
.L_x_29:
[----:B------:R-:W-:Y:S05]  /*0f20*/  WARPSYNC.ALL ;  /* 0x0000000000007948 */ /* 0x000fea0003800000 */
[----:B------:R-:W-:Y:S01]  /*0f30*/  NOP ;  /* 0x0000000000007918 */ /* 0x000fe20000000000 */
[----:B------:R-:W-:-:S04]  /*0f40*/  UIADD3 UR5, UPT, UPT, UR4, 0x80, URZ ;  /* 0x0000008004057890 */ /* 0x000fc8000fffe0ff */
[----:B------:R-:W-:-:S04]  /*0f50*/  UIADD3 UR26, UP0, UPT, UR5, UR20, URZ ;  /* 0x00000014051a7290 */ /* 0x000fc8000ff1e0ff */
[----:B------:R-:W-:Y:S01]  /*0f60*/  ULEA.HI.X.SX32 UR27, UR5, UR21, 0x1, UP0 ;  /* 0x00000015051b7291 */ /* 0x000fe200080f0eff */
[----:B------:R-:W-:Y:S11]  /*0f70*/  @P0 BRA `(.L_x_36) ;  /* 0x0000000000300947 */ /* 0x000ff60003800000 */
[----:B--2-45:R-:W2:Y:S01]  /*0f80*/  S2R R4, SR_LANEID ;  /* 0x0000000000047919 */ /* 0x034ea20000000000 */
[----:B------:R-:W-:Y:S05]  /*0f90*/  WARPSYNC.ALL ;  /* 0x0000000000007948 */ /* 0x000fea0003800000 */
[----:B------:R-:W-:Y:S01]  /*0fa0*/  NOP ;  /* 0x0000000000007918 */ /* 0x000fe20000000000 */
[----:B--2---:R-:W-:-:S05]  /*0fb0*/  IMAD.SHL.U32 R8, R4, 0x4, RZ ;  /* 0x0000000404087824 */ /* 0x004fca00078e00ff */
[----:B------:R-:W2:Y:S01]  /*0fc0*/  LDS R9, [R8+UR8] ;  /* 0x0000000808097984 */ /* 0x000ea20008000800 */
[----:B------:R-:W-:-:S05]  /*0fd0*/  IADD3 R4, P1, PT, R8, UR26, RZ ;  /* 0x0000001a08047c10 */ /* 0x000fca000ff3e0ff */
[----:B------:R-:W-:-:S05]  /*0fe0*/  IMAD.X R5, RZ, RZ, UR27, P1 ;  /* 0x0000001bff057e24 */ /* 0x000fca00088e06ff */
[----:B--2---:R2:W4:Y:S01]  /*0ff0*/  ATOMG.E.EXCH.STRONG.GPU PT, RZ, [R4], R9 ;  /* 0x0000000904ff73a8 */ /* 0x00452200041ee100 */
[----:B------:R-:W-:-:S04]  /*1000*/  DEPBAR {5,4,3,2,1,0} ;  /* 0x0000003f0000791a */ /* 0x000fc80000000000 */
[----:B------:R-:W5:Y:S02]  /*1010*/  CCTL.E.C.LDCU.IV.DEEP [UR26] ;  /* 0x000000001a007540 */ /* 0x000f640009c08000 */
[----:B-----5:R2:W-:Y:S01]  /*1020*/  UTMACCTL.IV [UR26] ;  /* 0x000000001a0079b9 */ /* 0x0205e20008000000 */
[----:B------:R-:W-:Y:S01]  /*1030*/  NOP ;  /* 0x0000000000007918 */ /* 0x000fe20000000000 */
.L_x_36:
[----:B------:R-:W-:Y:S05]  /*1040*/  @P0 BRA `(.L_x_37) ;  /* 0x00000000000c0947 */ /* 0x000fea0003800000 */
[----:B------:R0:W-:Y:S01]  /*1050*/  UTMACMDFLUSH ;  /* 0x00000000000079b7 */ /* 0x0001e20000000000 */
[----:B------:R-:W-:Y:S05]  /*1060*/  @P0 BRA `(.L_x_37) ;  /* 0x0000000000040947 */ /* 0x000fea0003800000 */
[----:B------:R-:W-:-:S04]  /*1070*/  DEPBAR.LE SB0, 0x0 ;  /* 0x000080000000791a */ /* 0x000fc80000000000 */
.L_x_37:
[----:B------:R-:W-:Y:S05]  /*1080*/  WARPSYNC.ALL ;  /* 0x0000000000007948 */ /* 0x000fea0003800000 */
[----:B------:R-:W-:Y:S01]  /*1090*/  NOP ;  /* 0x0000000000007918 */ /* 0x000fe20000000000 */
[----:B----4-:R-:W-:Y:S06]  /*10a0*/  BAR.SYNC.DEFER_BLOCKING 0x0 ;  /* 0x0000000000007b1d */ /* 0x010fec0000010000 */
[----:B------:R-:W-:Y:S02]  /*10b0*/  BSSY.RECONVERGENT B3, `(.L_x_38) ;  /* 0x000000b000037945 */ /* 0x000fe40003800200 */
[----:B------:R-:W-:Y:S06]  /*10c0*/  BAR.SYNC.DEFER_BLOCKING 0x0 ;  /* 0x0000000000007b1d */ /* 0x000fec0000010000 */
[----:B------:R4:W-:Y:S01]  /*10d0*/  @!P0 STS [R3], RZ ;  /* 0x000000ff03008388 */ /* 0x0009e20000000800 */
[----:B------:R-:W-:Y:S01]  /*10e0*/  NOP ;  /* 0x0000000000007918 */ /* 0x000fe20000000000 */
[----:B------:R-:W-:Y:S05]  /*10f0*/  @P3 BRA `(.L_x_39) ;  /* 0x0000000000183947 */ /* 0x000fea0003800000 */
[----:B---34-:R-:W3:Y:S01]  /*1100*/  LDS R3, [UR8+0x8] ;  /* 0x00000808ff037984 */ /* 0x018ee20008000800 */
[----:B--2---:R-:W2:Y:S01]  /*1110*/  LDC.64 R8, c[0x0][0x390] ;  /* 0x0000e400ff087b82 */ /* 0x004ea20000000a00 */
[----:B-----5:R-:W-:Y:S02]  /*1120*/  IMAD.MOV.U32 R4, RZ, RZ, 0x70 ;  /* 0x00000070ff047424 */ /* 0x020fe400078e00ff */
[----:B--2---:R2:W-:Y:S03]  /*1130*/  STS.64 [UR8], R8 ;  /* 0x00000008ff007988 */ /* 0x0045e60008000a08 */
[----:B---3--:R-:W-:-:S05]  /*1140*/  LOP3.LUT R3, R3, 0x10, R4, 0xd8, !PT ;  /* 0x0000001003037812 */ /* 0x008fca00078ed804 */
[----:B------:R2:W-:Y:S02]  /*1150*/  STS [UR8+0x8], R3 ;  /* 0x00000803ff007988 */ /* 0x0005e40008000808 */
.L_x_39:
[----:B--2---:R-:W-:Y:S05]  /*1160*/  BSYNC.RECONVERGENT B3 ;  /* 0x0000000000037941 */ /* 0x004fea0003800200 */
.L_x_38:
[----:B------:R-:W-:Y:S04]  /*1170*/  BSSY.RECONVERGENT B4, `(.L_x_40) ;  /* 0x0000033000047945 */ /* 0x000fe80003800200 */
[----:B------:R-:W-:Y:S04]  /*1180*/  BSSY.RELIABLE B3, `(.L_x_41) ;  /* 0x000002e000037945 */ /* 0x000fe80003800100 */
[----:B------:R-:W-:Y:S05]  /*1190*/  @P3 BRA `(.L_x_42) ;  /* 0x0000000000243947 */ /* 0x000fea0003800000 */
[----:B---34-:R-:W2:Y:S01]  /*11a0*/  LDS R3, [UR8+0x34] ;  /* 0x00003408ff037984 */ /* 0x018ea20008000800 */
[----:B-----5:R-:W-:-:S05]  /*11b0*/  IMAD.MOV.U32 R4, RZ, RZ, 0x3f000000 ;  /* 0x3f000000ff047424 */ /* 0x020fca00078e00ff */
[----:B--2---:R-:W-:-:S05]  /*11c0*/  LOP3.LUT R3, R3, 0xff000000, R4, 0xb8, !PT ;  /* 0xff00000003037812 */ /* 0x004fca00078eb804 */
[----:B------:R2:W-:Y:S01]  /*11d0*/  STS [UR8+0x34], R3 ;  /* 0x00003403ff007988 */ /* 0x0005e20008000808 */
[----:B------:R-:W-:Y:S05]  /*11e0*/  @P3 BRA `(.L_x_43) ;  /* 0x0000000000183947 */ /* 0x000fea0003800000 */
[----:B--2---:R-:W2:Y:S01]  /*11f0*/  LDS R3, [UR8+0x38] ;  /* 0x00003808ff037984 */ /* 0x004ea20008000800 */
[----:B------:R-:W-:-:S05]  /*1200*/  IMAD.MOV.U32 R4, RZ, RZ, 0x7f ;  /* 0x0000007fff047424 */ /* 0x000fca00078e00ff */
[----:B--2---:R-:W-:-:S05]  /*1210*/  LOP3.LUT R3, R3, 0xff, R4, 0xb8, !PT ;  /* 0x000000ff03037812 */ /* 0x004fca00078eb804 */
[----:B------:R2:W-:Y:S02]  /*1220*/  STS [UR8+0x38], R3 ;  /* 0x00003803ff007988 */ /* 0x0005e40008000808 */
.L_x_42:
[----:B------:R-:W-:Y:S05]  /*1230*/  @P3 BRA `(.L_x_44) ;  /* 0x00000000000c3947 */ /* 0x000fea0003800000 */
[----:B------:R2:W-:Y:S02]  /*1240*/  STS [UR8+0x20], R6 ;  /* 0x00002006ff007988 */ /* 0x0005e40008000808 */
.L_x_43:
[----:B------:R-:W-:Y:S05]  /*1250*/  @P3 BRA `(.L_x_45) ;  /* 0x0000000000243947 */ /* 0x000fea0003800000 */
[----:B------:R2:W-:Y:S02]  /*1260*/  STS [UR8+0x24], R2 ;  /* 0x00002402ff007988 */ /* 0x0005e40008000808 */
.L_x_44:
[----:B------:R-:W-:Y:S05]  /*1270*/  @P3 BRA `(.L_x_46) ;  /* 0x00000000002c3947 */ /* 0x000fea0003800000 */
[----:B--2---:R-:W2:Y:S01]  /*1280*/  LDS R2, [UR8+0x1c] ;  /* 0x00001c08ff027984 */ /* 0x004ea20008000800 */
[----:B------:R-:W3:Y:S02]  /*1290*/  LDC.64 R8, c[0x0][0x3b8] ;  /* 0x0000ee00ff087b82 */ /* 0x000ee40000000a00 */
[--C-:B---3-5:R-:W-:Y:S02]  /*12a0*/  SHF.R.U32.HI R5, RZ, 0x4, R9.reuse ;  /* 0x00000004ff057819 */ /* 0x128fe40000011609 */
[----:B----4-:R-:W-:-:S05]  /*12b0*/  SHF.R.U64 R3, R8, 0x4, R9 ;  /* 0x0000000408037819 */ /* 0x010fca0000001209 */
[----:B------:R3:W-:Y:S01]  /*12c0*/  STS [UR8+0xc], R3 ;  /* 0x00000c03ff007988 */ /* 0x0007e20008000808 */
[----:B--2---:R-:W-:-:S05]  /*12d0*/  LOP3.LUT R2, R2, 0xf, R5, 0xb8, !PT ;  /* 0x0000000f02027812 */ /* 0x004fca00078eb805 */
[----:B------:R3:W-:Y:S02]  /*12e0*/  STS [UR8+0x1c], R2 ;  /* 0x00001c02ff007988 */ /* 0x0007e40008000808 */
.L_x_45:
[----:B------:R-:W-:Y:S05]  /*12f0*/  @P3 BRA `(.L_x_47) ;  /* 0x00000000001c3947 */ /* 0x000fea0003800000 */
[----:B---3--:R-:W3:Y:S02]  /*1300*/  LDS R2, [UR8+0x34] ;  /* 0x00003408ff027984 */ /* 0x008ee40008000800 */
[----:B---3--:R-:W-:-:S05]  /*1310*/  LOP3.LUT R2, R2, 0x7, RZ, 0xb8, !PT ;  /* 0x0000000702027812 */ /* 0x008fca00078eb8ff */
[----:B------:R3:W-:Y:S02]  /*1320*/  STS [UR8+0x34], R2 ;  /* 0x00003402ff007988 */ /* 0x0007e40008000808 */
.L_x_46:
[----:B------:R-:W-:Y:S05]  /*1330*/  @P3 BRA `(.L_x_48) ;  /* 0x00000000001c3947 */ /* 0x000fea0003800000 */
[----:B--23--:R-:W2:Y:S02]  /*1340*/  LDS R2, [UR8+0x34] ;  /* 0x00003408ff027984 */ /* 0x00cea40008000800 */
[----:B--2---:R-:W-:-:S05]  /*1350*/  LOP3.LUT R2, R2, 0x38, RZ, 0xb8, !PT ;  /* 0x0000003802027812 */ /* 0x004fca00078eb8ff */
[----:B------:R2:W-:Y:S02]  /*1360*/  STS [UR8+0x34], R2 ;  /* 0x00003402ff007988 */ /* 0x0005e40008000808 */
.L_x_47:
[----:B------:R-:W-:Y:S05]  /*1370*/  @P3 BRA `(.L_x_49) ;  /* 0x00000000001c3947 */ /* 0x000fea0003800000 */
[----:B--23--:R-:W2:Y:S02]  /*1380*/  LDS R2, [UR8+0x8] ;  /* 0x00000808ff027984 */ /* 0x00cea40008000800 */
[----:B--2---:R-:W-:-:S05]  /*1390*/  LOP3.LUT R2, R2, 0x780, RZ, 0xb8, !PT ;  /* 0x0000078002027812 */ /* 0x004fca00078eb8ff */
[----:B------:R2:W-:Y:S02]  /*13a0*/  STS [UR8+0x8], R2 ;  /* 0x00000802ff007988 */ /* 0x0005e40008000808 */
.L_x_48:
[----:B------:R-:W-:Y:S05]  /*13b0*/  @P3 BRA `(.L_x_50) ;  /* 0x0000000000283947 */ /* 0x000fea0003800000 */
[----:B--23--:R-:W2:Y:S02]  /*13c0*/  LDS R2, [UR8+0x8] ;  /* 0x00000808ff027984 */ /* 0x00cea40008000800 */
[----:B--2---:R-:W-:-:S05]  /*13d0*/  LOP3.LUT R2, R2, 0x1800, RZ, 0xb8, !PT ;  /* 0x0000180002027812 */ /* 0x004fca00078eb8ff */
[----:B------:R2:W-:Y:S02]  /*13e0*/  STS [UR8+0x8], R2 ;  /* 0x00000802ff007988 */ /* 0x0005e40008000808 */
.L_x_49:
[----:B------:R-:W-:Y:S05]  /*13f0*/  @P3 BREAK.RELIABLE B3 ;  /* 0x0000000000033942 */ /* 0x000fea0003800100 */
[----:B------:R-:W-:Y:S05]  /*1400*/  @P3 BRA `(.L_x_51) ;  /* 0x0000000000243947 */ /* 0x000fea0003800000 */
[----:B--23--:R-:W2:Y:S01]  /*1410*/  LDS R2, [UR8+0x8] ;  /* 0x00000808ff027984 */ /* 0x00cea20008000800 */
[----:B----4-:R-:W-:-:S05]  /*1420*/  IMAD.MOV.U32 R3, RZ, RZ, 0x6000 ;  /* 0x00006000ff037424 */ /* 0x010fca00078e00ff */
[----:B--2---:R-:W-:-:S04]  /*1430*/  LOP3.LUT R2, R2, 0x4000, R3, 0xd8, !PT ;  /* 0x0000400002027812 */ /* 0x004fc800078ed803 */
[----:B------:R-:W-:-:S05]  /*1440*/  LOP3.LUT R2, R2, 0x400000, RZ, 0xb8, !PT ;  /* 0x0040000002027812 */ /* 0x000fca00078eb8ff */
[----:B------:R2:W-:Y:S02]  /*1450*/  STS [UR8+0x8], R2 ;  /* 0x00000802ff007988 */ /* 0x0005e40008000808 */
.L_x_50:
[----:B------:R-:W-:Y:S05]  /*1460*/  BSYNC.RELIABLE B3 ;  /* 0x0000000000037941 */ /* 0x000fea0003800100 */
.L_x_41:
[----:B--23--:R-:W2:Y:S02]  /*1470*/  @!P3 LDS R2, [UR8+0x8] ;  /* 0x00000808ff02b984 */ /* 0x00cea40008000800 */
[----:B--2---:R-:W-:-:S05]  /*1480*/  @!P3 LOP3.LUT R2, R2, 0x8000, RZ, 0xb8, !PT ;  /* 0x000080000202b812 */ /* 0x004fca00078eb8ff */
[----:B------:R2:W-:Y:S02]  /*1490*/  @!P3 STS [UR8+0x8], R2 ;  /* 0x00000802ff00b988 */ /* 0x0005e40008000808 */
.L_x_51:
[----:B------:R-:W-:Y:S05]  /*14a0*/  BSYNC.RECONVERGENT B4 ;  /* 0x0000000000047941 */ /* 0x000fea0003800200 */
.L_x_40:
[----:B------:R-:W-:Y:S05]  /*14b0*/  WARPSYNC.ALL ;  /* 0x0000000000007948 */ /* 0x000fea0003800000 */
[----:B------:R-:W-:Y:S01]  /*14c0*/  NOP ;  /* 0x0000000000007918 */ /* 0x000fe20000000000 */
[----:B------:R-:W-:-:S04]  /*14d0*/  UIADD3 UR4, UPT, UPT, UR4, 0x100, URZ ;  /* 0x0000010004047890 */ /* 0x000fc8000fffe0ff */
[----:B------:R-:W-:-:S04]  /*14e0*/  UIADD3 UR20, UP0, UPT, UR4, UR20, URZ ;  /* 0x0000001404147290 */ /* 0x000fc8000ff1e0ff */
[----:B------:R-:W-:Y:S01]  /*14f0*/  ULEA.HI.X.SX32 UR21, UR4, UR21, 0x1, UP0 ;  /* 0x0000001504157291 */ /* 0x000fe200080f0eff */
[----:B------:R-:W-:Y:S11]  /*1500*/  @P0 BRA `(.L_x_52) ;  /* 0x0000000000300947 */ /* 0x000ff60003800000 */
[----:B--23--:R-:W2:Y:S01]  /*1510*/  S2R R2, SR_LANEID ;  /* 0x0000000000027919 */ /* 0x00cea20000000000 */
[----:B------:R-:W-:Y:S05]  /*1520*/  WARPSYNC.ALL ;  /* 0x0000000000007948 */ /* 0x000fea0003800000 */
[----:B------:R-:W-:Y:S01]  /*1530*/  NOP ;  /* 0x0000000000007918 */ /* 0x000fe20000000000 */
[----:B--2--5:R-:W-:-:S05]  /*1540*/  IMAD.SHL.U32 R4, R2, 0x4, RZ ;  /* 0x0000000402047824 */ /* 0x024fca00078e00ff */
[----:B------:R-:W2:Y:S01]  /*1550*/  LDS R5, [R4+UR8] ;  /* 0x0000000804057984 */ /* 0x000ea20008000800 */
[----:B------:R-:W-:-:S05]  /*1560*/  IADD3 R2, P1, PT, R4, UR20, RZ ;  /* 0x0000001404027c10 */ /* 0x000fca000ff3e0ff */
[----:B----4-:R-:W-:-:S05]  /*1570*/  IMAD.X R3, RZ, RZ, UR21, P1 ;  /* 0x00000015ff037e24 */ /* 0x010fca00088e06ff */
[----:B--2---:R2:W3:Y:S01]  /*1580*/  ATOMG.E.EXCH.STRONG.GPU PT, RZ, [R2], R5 ;  /* 0x0000000502ff73a8 */ /* 0x0044e200041ee100 */
[----:B------:R-:W-:-:S04]  /*1590*/  DEPBAR {5,4,3,2,1,0} ;  /* 0x0000003f0000791a */ /* 0x000fc80000000000 */
[----:B------:R-:W4:Y:S02]  /*15a0*/  CCTL.E.C.LDCU.IV.DEEP [UR20] ;  /* 0x0000000014007540 */ /* 0x000f240009c08000 */
[----:B----4-:R2:W-:Y:S01]  /*15b0*/  UTMACCTL.IV [UR20] ;  /* 0x00000000140079b9 */ /* 0x0105e20008000000 */
[----:B------:R-:W-:Y:S01]  /*15c0*/  NOP ;  /* 0x0000000000007918 */ /* 0x000fe20000000000 */
.L_x_52:
[----:B------:R-:W-:Y:S05]  /*15d0*/  @P0 BRA `(.L_x_53) ;  /* 0x00000000000c0947 */ /* 0x000fea0003800000 */
[----:B------:R0:W-:Y:S01]  /*15e0*/  UTMACMDFLUSH ;  /* 0x00000000000079b7 */ /* 0x0001e20000000000 */
[----:B------:R-:W-:Y:S05]  /*15f0*/  @P0 BRA `(.L_x_53) ;  /* 0x0000000000040947 */ /* 0x000fea0003800000 */
[----:B------:R-:W-:-:S04]  /*1600*/  DEPBAR.LE SB0, 0x0 ;  /* 0x000080000000791a */ /* 0x000fc80000000000 */
.L_x_53:
[----:B------:R-:W-:Y:S05]  /*1610*/  WARPSYNC.ALL ;  /* 0x0000000000007948 */ /* 0x000fea0003800000 */
[----:B------:R-:W-:Y:S01]  /*1620*/  NOP ;  /* 0x0000000000007918 */ /* 0x000fe20000000000 */
[----:B---3--:R-:W-:Y:S01]  /*1630*/  BAR.SYNC.DEFER_BLOCKING 0x0 ;  /* 0x0000000000007b1d */ /* 0x008fe20000010000 */
[----:B--2---:R-:W-:Y:S01]  /*1640*/  SHF.R.U32.HI R2, RZ, 0x5, R0 ;  /* 0x00000005ff027819 */ /* 0x004fe20000011600 */
[----:B------:R-:W-:-:S03]  /*1650*/  UIADD3 UR12, UPT, UPT, UR8, 0x6020, URZ ;  /* 0x00006020080c7890 */ /* 0x000fc6000fffe0ff */
[----:B------:R-:W-:Y:S01]  /*1660*/  R2UR UR22, R2 ;  /* 0x00000000021672ca */ /* 0x000fe200000e0000 */
[----:B------:R-:W-:Y:S01]  /*1670*/  VOTEU.ALL UP0, P3 ;  /* 0x0000000000ff7886 */ /* 0x000fe20001800000 */
[----:B------:R-:W-:Y:S01]  /*1680*/  UMOV UR4, 0x1 ;  /* 0x0000000100047882 */ /* 0x000fe20000000000 */
[----:B------:R-:W-:Y:S01]  /*1690*/  VOTEU.ALL UP1, P3 ;  /* 0x0000000000ff7886 */ /* 0x000fe20001820000 */
[----:B------:R-:W-:Y:S02]  /*16a0*/  BSSY.RECONVERGENT B4, `(.L_x_54) ;  /* 0x0000018000047945 */ /* 0x000fe40003800200 */
[----:B------:R-:W-:-:S04]  /*16b0*/  @!UP0 UIADD3 UR10, UPT, UPT, -UR4, 0x100000, URZ ;  /* 0x00100000040a8890 */ /* 0x000fc8000fffe1ff */
[----:B------:R-:W-:Y:S02]  /*16c0*/  @!UP0 USHF.L.U32 UR11, UR10, 0xb, URZ ;  /* 0x0000000b0a0b8899 */ /* 0x000fe400080006ff */
[----:B------:R-:W-:Y:S02]  /*16d0*/  @!UP0 USHF.L.U32 UR10, UR10, 0x1, URZ ;  /* 0x000000010a0a8899 */ /* 0x000fe400080006ff */
[----:B------:R-:W-:-:S04]  /*16e0*/  @!UP0 UIADD3 UR4, UPT, UPT, -UR4, 0x100000, URZ ;  /* 0x0010000004048890 */ /* 0x000fc8000fffe1ff */
[----:B------:R-:W-:Y:S02]  /*16f0*/  @!UP0 USHF.L.U32 UR5, UR4, 0xb, URZ ;  /* 0x0000000b04058899 */ /* 0x000fe400080006ff */
[----:B------:R-:W-:Y:S01]  /*1700*/  @!UP0 USHF.L.U32 UR4, UR4, 0x1, URZ ;  /* 0x0000000104048899 */ /* 0x000fe200080006ff */
[----:B------:R-:W-:Y:S01]  /*1710*/  VOTEU.ALL UP0, P3 ;  /* 0x0000000000ff7886 */ /* 0x000fe20001800000 */
[----:B------:R-:W2:Y:S04]  /*1720*/  FENCE.VIEW.ASYNC.S ;  /* 0x00000000000073c6 */ /* 0x000ea80000000000 */
[----:B--2---:R2:W3:Y:S06]  /*1730*/  @!UP0 SYNCS.EXCH.64 URZ, [UR8+0x6000], UR10 ;  /* 0x0060000a08ff85b2 */ /* 0x0044ec0008000100 */
[----:B------:R2:W3:Y:S02]  /*1740*/  @!UP1 SYNCS.EXCH.64 URZ, [UR8+0x6020], UR4 ;  /* 0x0060200408ff95b2 */ /* 0x0004e40008000100 */
[----:B---3--:R-:W-:Y:S06]  /*1750*/  BAR.SYNC.DEFER_BLOCKING 0x0 ;  /* 0x0000000000007b1d */ /* 0x008fec0000010000 */
[----:B------:R-:W-:Y:S05]  /*1760*/  @P3 BRA `(.L_x_55) ;  /* 0x00000000002c3947 */ /* 0x000fea0003800000 */
[----:B--2---:R-:W-:Y:S02]  /*1770*/  UMOV UR4, 0x1 ;  /* 0x0000000100047882 */ /* 0x004fe40000000000 */
[----:B------:R-:W-:-:S04]  /*1780*/  UIADD3 UR10, UPT, UPT, -UR4, 0x100000, URZ ;  /* 0x00100000040a7890 */ /* 0x000fc8000fffe1ff */
[----:B------:R-:W-:Y:S02]  /*1790*/  USHF.L.U32 UR11, UR10, 0xb, URZ ;  /* 0x0000000b0a0b7899 */ /* 0x000fe400080006ff */
[----:B------:R-:W-:Y:S02]  /*17a0*/  USHF.L.U32 UR10, UR10, 0x1, URZ ;  /* 0x000000010a0a7899 */ /* 0x000fe400080006ff */
[----:B------:R-:W-:-:S04]  /*17b0*/  UIADD3 UR4, UPT, UPT, -UR4, 0x100000, URZ ;  /* 0x0010000004047890 */ /* 0x000fc8000fffe1ff */
[----:B------:R-:W-:Y:S02]  /*17c0*/  USHF.L.U32 UR5, UR4, 0xb, URZ ;  /* 0x0000000b04057899 */ /* 0x000fe400080006ff */
[----:B------:R-:W-:Y:S01]  /*17d0*/  USHF.L.U32 UR4, UR4, 0x1, URZ ;  /* 0x0000000104047899 */ /* 0x000fe200080006ff */
[----:B------:R-:W2:Y:S03]  /*17e0*/  FENCE.VIEW.ASYNC.S ;  /* 0x00000000000073c6 */ /* 0x000ea60000000000 */
[----:B--2---:R3:W2:Y:S08]  /*17f0*/  SYNCS.EXCH.64 URZ, [UR8+0x6008], UR10 ;  /* 0x0060080a08ff75b2 */ /* 0x0046b00008000100 */
[----:B------:R3:W4:Y:S02]  /*1800*/  SYNCS.EXCH.64 URZ, [UR8+0x6028], UR4 ;  /* 0x0060280408ff75b2 */ /* 0x0007240008000100 */
[----:B---3--:R-:W-:Y:S01]  /*1810*/  NOP ;  /* 0x0000000000007918 */ /* 0x008fe20000000000 */
.L_x_55:
[----:B--2---:R-:W-:Y:S05]  /*1820*/  BSYNC.RECONVERGENT B4 ;  /* 0x0000000000047941 */ /* 0x004fea0003800200 */
.L_x_54:
[----:B----4-:R-:W-:Y:S06]  /*1830*/  BAR.SYNC.DEFER_BLOCKING 0x0 ;  /* 0x0000000000007b1d */ /* 0x010fec0000010000 */
[----:B------:R-:W-:Y:S04]  /*1840*/  BSSY.RECONVERGENT B4, `(.L_x_56) ;  /* 0x000000d000047945 */ /* 0x000fe80003800200 */
[----:B------:R-:W-:Y:S05]  /*1850*/  @P3 BRA `(.L_x_57) ;  /* 0x00000000002c3947 */ /* 0x000fea0003800000 */
[----:B------:R-:W-:Y:S02]  /*1860*/  UMOV UR4, 0x1 ;  /* 0x0000000100047882 */ /* 0x000fe40000000000 */
[----:B------:R-:W-:-:S04]  /*1870*/  UIADD3 UR10, UPT, UPT, -UR4, 0x100000, URZ ;  /* 0x00100000040a7890 */ /* 0x000fc8000fffe1ff */
[----:B------:R-:W-:Y:S02]  /*1880*/  USHF.L.U32 UR11, UR10, 0xb, URZ ;  /* 0x0000000b0a0b7899 */ /* 0x000fe400080006ff */
[----:B------:R-:W-:Y:S02]  /*1890*/  USHF.L.U32 UR10, UR10, 0x1, URZ ;  /* 0x000000010a0a7899 */ /* 0x000fe400080006ff */
[----:B------:R-:W-:-:S04]  /*18a0*/  UIADD3 UR4, UPT, UPT, -UR4, 0x100000, URZ ;  /* 0x0010000004047890 */ /* 0x000fc8000fffe1ff */
[----:B------:R-:W-:Y:S02]  /*18b0*/  USHF.L.U32 UR5, UR4, 0xb, URZ ;  /* 0x0000000b04057899 */ /* 0x000fe400080006ff */
[----:B------:R-:W-:Y:S01]  /*18c0*/  USHF.L.U32 UR4, UR4, 0x1, URZ ;  /* 0x0000000104047899 */ /* 0x000fe200080006ff */
[----:B------:R-:W2:Y:S03]  /*18d0*/  FENCE.VIEW.ASYNC.S ;  /* 0x00000000000073c6 */ /* 0x000ea60000000000 */
[----:B--2---:R2:W3:Y:S08]  /*18e0*/  SYNCS.EXCH.64 URZ, [UR8+0x6010], UR10 ;  /* 0x0060100a08ff75b2 */ /* 0x0044f00008000100 */
[----:B------:R2:W4:Y:S01]  /*18f0*/  SYNCS.EXCH.64 URZ, [UR8+0x6030], UR4 ;  /* 0x0060300408ff75b2 */ /* 0x0005220008000100 */
[----:B------:R-:W-:Y:S01]  /*1900*/  NOP ;  /* 0x0000000000007918 */ /* 0x000fe20000000000 */
.L_x_57:
[----:B--2---:R-:W-:Y:S05]  /*1910*/  BSYNC.RECONVERGENT B4 ;  /* 0x0000000000047941 */ /* 0x004fea0003800200 */
.L_x_56:
[----:B---34-:R-:W-:Y:S01]  /*1920*/  BAR.SYNC.DEFER_BLOCKING 0x0 ;  /* 0x0000000000007b1d */ /* 0x018fe20000010000 */
[----:B------:R-:W-:Y:S01]  /*1930*/  USHF.L.U32 UR15, UR7, 0x7, URZ ;  /* 0x00000007070f7899 */ /* 0x000fe200080006ff */
[----:B------:R-:W-:Y:S01]  /*1940*/  ISETP.GE.AND P0, PT, R7, 0x1, PT ;  /* 0x000000010700780c */ /* 0x000fe20003f06270 */
[----:B------:R-:W-:-:S03]  /*1950*/  USHF.L.U32 UR19, UR9, 0x6, URZ ;  /* 0x0000000609137899 */ /* 0x000fc600080006ff */
        /* <DEDUP_REMOVED lines=13> */
.L_x_59:
[----:B--2---:R-:W-:Y:S05]  /*1a30*/  BSYNC.RECONVERGENT B4 ;  /* 0x0000000000047941 */ /* 0x004fea0003800200 */
.L_x_58:
[----:B------:R-:W-:Y:S05]  /*1a40*/  @!P0 BRA `(.L_x_60) ;  /* 0x0000000400cc8947 */ /* 0x000fea0003800000 */
[----:B---34-:R-:W-:Y:S01]  /*1a50*/  BAR.SYNC.DEFER_BLOCKING 0x0 ;  /* 0x0000000000007b1d */ /* 0x018fe20000010000 */
[----:B------:R-:W-:Y:S01]  /*1a60*/  @!P3 IMAD.MOV.U32 R2, RZ, RZ, 0x1800 ;  /* 0x00001800ff02b424 */ /* 0x000fe200078e00ff */
[----:B------:R-:W-:Y:S02]  /*1a70*/  ELECT P1, URZ, PT ;  /* 0x0000000000ff782f */ /* 0x000fe40003820000 */
[----:B------:R-:W-:Y:S02]  /*1a80*/  ELECT P0, URZ, PT ;  /* 0x0000000000ff782f */ /* 0x000fe40003800000 */
[C---:B------:R-:W-:Y:S01]  /*1a90*/  ISETP.LT.U32.AND P1, PT, R36.reuse, 0x20, P1 ;  /* 0x000000202400780c */ /* 0x040fe20000f21070 */
[----:B------:R-:W-:Y:S01]  /*1aa0*/  UMOV UR11, UR15 ;  /* 0x0000000f000b7c82 */ /* 0x000fe20008000000 */
[----:B------:R-:W-:Y:S01]  /*1ab0*/  ISETP.LT.U32.AND P0, PT, R36, 0x20, P0 ;  /* 0x000000202400780c */ /* 0x000fe20000701070 */
[----:B------:R-:W-:-:S10]  /*1ac0*/  UIADD3 UR16, UPT, UPT, UR8, 0x4000, URZ ;  /* 0x0000400008107890 */ /* 0x000fd4000fffe0ff */
[----:B------:R-:W-:Y:S01]  /*1ad0*/  VOTEU.ANY UP0, P1 ;  /* 0x0000000000ff7886 */ /* 0x000fe20000800100 */
[----:B------:R-:W-:Y:S01]  /*1ae0*/  VOTEU.ANY UP2, P1 ;  /* 0x0000000000ff7886 */ /* 0x000fe20000840100 */
[----:B------:R-:W-:Y:S01]  /*1af0*/  VOTEU.ANY UP1, P0 ;  /* 0x0000000000ff7886 */ /* 0x000fe20000020100 */
[----:B------:R-:W-:Y:S01]  /*1b00*/  VOTEU.ANY UP3, P0 ;  /* 0x0000000000ff7886 */ /* 0x000fe20000060100 */
[----:B------:R2:W-:Y:S01]  /*1b10*/  @!P3 SYNCS.ARRIVE.TRANS64 RZ, [UR8+0x6000], R2 ;  /* 0x00600002ffffb9a7 */ /* 0x0005e20008000008 */
[----:B------:R3:W-:Y:S06]  /*1b20*/  MEMBAR.ALL.CTA ;  /* 0x0000000000007992 */ /* 0x0007ec0000008000 */
[----:B---3--:R-:W3:Y:S01]  /*1b30*/  FENCE.VIEW.ASYNC.S ;  /* 0x00000000000073c6 */ /* 0x008ee20000000000 */
[----:B------:R-:W-:Y:S01]  /*1b40*/  @UP0 UIADD3 UR9, UPT, UPT, UR8, 0x6000, URZ ;  /* 0x0000600008090890 */ /* 0x000fe2000fffe0ff */
[----:B------:R-:W-:Y:S01]  /*1b50*/  @UP0 UMOV UR10, URZ ;  /* 0x000000ff000a0c82 */ /* 0x000fe20008000000 */
[----:B------:R-:W-:Y:S01]  /*1b60*/  @UP1 UIADD3 UR17, UPT, UPT, UR8, 0x6000, URZ ;  /* 0x0000600008111890 */ /* 0x000fe2000fffe0ff */
[----:B------:R-:W-:Y:S01]  /*1b70*/  @UP1 UMOV UR18, URZ ;  /* 0x000000ff00121c82 */ /* 0x000fe20008000000 */
[----:B------:R-:W-:Y:S01]  /*1b80*/  UISETP.NE.U32.AND UP0, UPT, UR22, URZ, UPT ;  /* 0x000000ff1600728c */ /* 0x000fe2000bf05070 */
[----:B---3--:R-:W-:Y:S06]  /*1b90*/  BAR.SYNC.DEFER_BLOCKING 0x0 ;  /* 0x0000000000007b1d */ /* 0x008fec0000010000 */
[----:B------:R2:W-:Y:S02]  /*1ba0*/  @UP2 UTMALDG.2D [UR8], [UR24] ;  /* 0x00000008180025b4 */ /* 0x0005e40008008000 */
[----:B------:R-:W-:Y:S06]  /*1bb0*/  BAR.SYNC.DEFER_BLOCKING 0x0 ;  /* 0x0000000000007b1d */ /* 0x000fec0000010000 */
[----:B------:R2:W-:Y:S02]  /*1bc0*/  @UP3 UTMALDG.2D [UR16], [UR26] ;  /* 0x000000101a0035b4 */ /* 0x0005e40008008000 */
[----:B------:R-:W-:Y:S06]  /*1bd0*/  BAR.SYNC.DEFER_BLOCKING 0x0 ;  /* 0x0000000000007b1d */ /* 0x000fec0000010000 */
[----:B------:R-:W3:Y:S02]  /*1be0*/  SYNCS.PHASECHK.TRANS64.TRYWAIT P0, [UR8+0x6000], RZ ;  /* 0x006000ffff0075a7 */ /* 0x000ee40008001108 */
[----:B--23--:R-:W-:Y:S05]  /*1bf0*/  @!P0 BRA `(.L_x_61) ;  /* 0x0000000c00248947 */ /* 0x00cfea0003800000 */
.L_x_79:
[----:B------:R-:W-:Y:S05]  /*1c00*/  BRA.U UP0, `(.L_x_62) ;  /* 0x0000000100287547 */ /* 0x000fea000b800000 */
[----:B------:R-:W-:Y:S02]  /*1c10*/  USHF.R.U32.HI UR4, URZ, 0x4, UR8 ;  /* 0x00000004ff047899 */ /* 0x000fe40008011608 */
[----:B------:R-:W-:Y:S02]  /*1c20*/  USHF.R.U32.HI UR6, URZ, 0x4, UR16 ;  /* 0x00000004ff067899 */ /* 0x000fe40008011610 */
[----:B------:R-:W-:Y:S02]  /*1c30*/  USGXT.U32 UR4, UR4, 0xe ;  /* 0x0000000e0404789a */ /* 0x000fe40008000000 */
[----:B------:R-:W-:Y:S01]  /*1c40*/  USGXT.U32 UR6, UR6, 0xe ;  /* 0x0000000e0606789a */ /* 0x000fe20008000000 */
[----:B------:R-:W-:Y:S01]  /*1c50*/  UMOV UR10, 0x0 ;  /* 0x00000000000a7882 */ /* 0x000fe20000000000 */
[----:B------:R-:W-:Y:S01]  /*1c60*/  UMOV UR11, 0x8100010 ;  /* 0x08100010000b7882 */ /* 0x000fe20000000000 */
[----:B------:R-:W-:Y:S01]  /*1c70*/  UMOV UR5, 0xc0004010 ;  /* 0xc000401000057882 */ /* 0x000fe20000000000 */
[----:B------:R-:W-:-:S05]  /*1c80*/  UMOV UR7, 0xc0004010 ;  /* 0xc000401000077882 */ /* 0x000fca0000000000 */
[----:B------:R2:W-:Y:S01]  /*1c90*/  UTCQMMA gdesc[UR4], gdesc[UR6], tmem[UR23], tmem[UR10], idesc[UR11], !UPT ;  /* 0x00ff0a06040075ea */ /* 0x0005e2000f800317 */
[----:B------:R-:W-:Y:S02]  /*1ca0*/  NOP ;  /* 0x0000000000007918 */ /* 0x000fe40000000000 */
.L_x_62:
[----:B------:R-:W-:Y:S01]  /*1cb0*/  ELECT P0, URZ, PT ;  /* 0x0000000000ff782f */ /* 0x000fe20003800000 */
[----:B--2---:R-:W-:Y:S01]  /*1cc0*/  UMOV UR4, UR12 ;  /* 0x0000000c00047c82 */ /* 0x004fe20008000000 */
[----:B------:R-:W-:Y:S02]  /*1cd0*/  UMOV UR5, URZ ;  /* 0x000000ff00057c82 */ /* 0x000fe40008000000 */
[----:B------:R-:W-:-:S13]  /*1ce0*/  ISETP.LT.U32.AND P0, PT, R36, 0x20, P0 ;  /* 0x000000202400780c */ /* 0x000fda0000701070 */
[----:B------:R-:W-:Y:S01]  /*1cf0*/  VOTEU.ANY UP0, P0 ;  /* 0x0000000000ff7886 */ /* 0x000fe20000000100 */
[----:B------:R-:W-:Y:S01]  /*1d00*/  VOTEU.ANY UP1, P0 ;  /* 0x0000000000ff7886 */ /* 0x000fe20000020100 */
[----:B------:R-:W-:-:S03]  /*1d10*/  ISETP.GE.U32.AND P0, PT, R7, 0x21, PT ;  /* 0x000000210700780c */ /* 0x000fc60003f06070 */
[----:B------:R-:W-:Y:S02]  /*1d20*/  @UP0 UMOV UR4, UR4 ;  /* 0x0000000400040c82 */ /* 0x000fe40008000000 */
[----:B------:R2:W-:Y:S01]  /*1d30*/  @UP1 UTCBAR [UR4], URZ ;  /* 0x000000ff040013e9 */ /* 0x0005e200080000ff */
[----:B------:R-:W-:Y:S06]  /*1d40*/  BAR.SYNC.DEFER_BLOCKING 0x0 ;  /* 0x0000000000007b1d */ /* 0x000fec0000010000 */
[----:B------:R-:W3:Y:S02]  /*1d50*/  SYNCS.PHASECHK.TRANS64.TRYWAIT P1, [UR8+0x6020], RZ ;  /* 0x006020ffff0075a7 */ /* 0x000ee40008021108 */
[----:B--23--:R-:W-:Y:S05]  /*1d60*/  @!P1 BRA `(.L_x_63) ;  /* 0x0000000800d49947 */ /* 0x00cfea0003800000 */
.L_x_80:
[----:B------:R-:W-:Y:S01]  /*1d70*/  UMOV UR4, URZ ;  /* 0x000000ff00047c82 */ /* 0x000fe20008000000 */
[----:B------:R-:W-:Y:S05]  /*1d80*/  @!P0 BRA `(.L_x_60) ;  /* 0x0000000000fc8947 */ /* 0x000fea0003800000 */
[----:B------:R-:W2:Y:S01]  /*1d90*/  LDCU UR28, c[0x0][0x3a0] ;  /* 0x00007400ff1c77ac */ /* 0x000ea20008000800 */
[----:B------:R-:W-:Y:S01]  /*1da0*/  UMOV UR5, 0x1 ;  /* 0x0000000100057882 */ /* 0x000fe20000000000 */
[----:B------:R-:W-:-:S05]  /*1db0*/  UMOV UR14, 0x20 ;  /* 0x00000020000e7882 */ /* 0x000fca0000000000 */
.L_x_67:
[----:B------:R-:W-:Y:S01]  /*1dc0*/  BAR.SYNC.DEFER_BLOCKING 0x0 ;  /* 0x0000000000007b1d */ /* 0x000fe20000010000 */
[----:B------:R-:W-:Y:S01]  /*1dd0*/  ULEA UR9, UR5, UR8, 0x3 ;  /* 0x0000000805097291 */ /* 0x000fe2000f8e18ff */
[----:B------:R-:W-:Y:S01]  /*1de0*/  @!P3 IMAD.MOV.U32 R2, RZ, RZ, 0x1800 ;  /* 0x00001800ff02b424 */ /* 0x000fe200078e00ff */
[----:B------:R-:W-:Y:S01]  /*1df0*/  ELECT P1, URZ, PT ;  /* 0x0000000000ff782f */ /* 0x000fe20003820000 */
[----:B------:R-:W-:-:S03]  /*1e00*/  ULEA UR12, UR5, UR8, 0xc ;  /* 0x00000008050c7291 */ /* 0x000fc6000f8e60ff */
[----:B------:R-:W-:Y:S02]  /*1e10*/  ISETP.LT.U32.AND P1, PT, R36, 0x20, P1 ;  /* 0x000000202400780c */ /* 0x000fe40000f21070 */
[----:B------:R-:W-:Y:S01]  /*1e20*/  ELECT P0, URZ, PT ;  /* 0x0000000000ff782f */ /* 0x000fe20003800000 */
[----:B------:R-:W-:-:S03]  /*1e30*/  ULEA UR16, UR5, UR8, 0xb ;  /* 0x0000000805107291 */ /* 0x000fc6000f8e58ff */
[----:B------:R-:W-:Y:S01]  /*1e40*/  ISETP.LT.U32.AND P0, PT, R36, 0x20, P0 ;  /* 0x000000202400780c */ /* 0x000fe20000701070 */
[----:B------:R-:W-:Y:S01]  /*1e50*/  UMOV UR18, UR14 ;  /* 0x0000000e00127c82 */ /* 0x000fe20008000000 */
[----:B------:R-:W-:Y:S02]  /*1e60*/  UIADD3 UR16, UPT, UPT, UR16, 0x4000, URZ ;  /* 0x0000400010107890 */ /* 0x000fe4000fffe0ff */
[----:B------:R-:W-:-:S03]  /*1e70*/  USHF.L.U32 UR6, UR4, 0x1f, URZ ;  /* 0x0000001f04067899 */ /* 0x000fc600080006ff */
[----:B------:R-:W-:Y:S01]  /*1e80*/  VOTEU.ANY UP0, P1 ;  /* 0x0000000000ff7886 */ /* 0x000fe20000800100 */
[----:B------:R3:W-:Y:S01]  /*1e90*/  @!P3 SYNCS.ARRIVE.TRANS64 RZ, [UR9+0x6000], R2 ;  /* 0x00600002ffffb9a7 */ /* 0x0007e20008000009 */
[----:B------:R4:W-:Y:S06]  /*1ea0*/  MEMBAR.ALL.CTA ;  /* 0x0000000000007992 */ /* 0x0009ec0000008000 */
[----:B----4-:R-:W4:Y:S01]  /*1eb0*/  FENCE.VIEW.ASYNC.S ;  /* 0x00000000000073c6 */ /* 0x010f220000000000 */
[----:B------:R-:W-:Y:S01]  /*1ec0*/  @UP0 UIADD3 UR13, UPT, UPT, UR9, 0x6000, URZ ;  /* 0x00006000090d0890 */ /* 0x000fe2000fffe0ff */
[----:B----4-:R-:W-:Y:S01]  /*1ed0*/  VOTEU.ANY UP0, P1 ;  /* 0x0000000000ff7886 */ /* 0x010fe20000800100 */
[----:B------:R-:W-:Y:S01]  /*1ee0*/  VOTEU.ANY UP1, P0 ;  /* 0x0000000000ff7886 */ /* 0x000fe20000020100 */
[----:B---3--:R-:W-:-:S04]  /*1ef0*/  IMAD.U32 R2, RZ, RZ, UR6 ;  /* 0x00000006ff027e24 */ /* 0x008fc8000f8e00ff */
[----:B------:R-:W-:Y:S01]  /*1f00*/  @UP1 UIADD3 UR17, UPT, UPT, UR9, 0x6000, URZ ;  /* 0x0000600009111890 */ /* 0x000fe2000fffe0ff */
[----:B------:R-:W-:Y:S01]  /*1f10*/  VOTEU.ANY UP1, P0 ;  /* 0x0000000000ff7886 */ /* 0x000fe20000020100 */
[----:B------:R-:W-:Y:S06]  /*1f20*/  BAR.SYNC.DEFER_BLOCKING 0x0 ;  /* 0x0000000000007b1d */ /* 0x000fec0000010000 */
[----:B------:R3:W-:Y:S01]  /*1f30*/  @UP0 UTMALDG.2D [UR12], [UR24] ;  /* 0x0000000c180005b4 */ /* 0x0007e20008008000 */
[----:B------:R-:W-:Y:S01]  /*1f40*/  UISETP.NE.U32.AND UP0, UPT, UR22, URZ, UPT ;  /* 0x000000ff1600728c */ /* 0x000fe2000bf05070 */
[----:B------:R-:W-:Y:S06]  /*1f50*/  BAR.SYNC.DEFER_BLOCKING 0x0 ;  /* 0x0000000000007b1d */ /* 0x000fec0000010000 */
[----:B------:R3:W-:Y:S02]  /*1f60*/  @UP1 UTMALDG.2D [UR16], [UR26] ;  /* 0x000000101a0015b4 */ /* 0x0007e40008008000 */
[----:B------:R-:W-:Y:S06]  /*1f70*/  BAR.SYNC.DEFER_BLOCKING 0x0 ;  /* 0x0000000000007b1d */ /* 0x000fec0000010000 */
[----:B------:R-:W4:Y:S02]  /*1f80*/  SYNCS.PHASECHK.TRANS64.TRYWAIT P0, [UR9+0x6000], R2 ;  /* 0x00600002ff0075a7 */ /* 0x000f240008001109 */
[----:B---34-:R-:W-:Y:S05]  /*1f90*/  @!P0 BRA `(.L_x_64) ;  /* 0x0000000800548947 */ /* 0x018fea0003800000 */
.L_x_81:
        /* <DEDUP_REMOVED lines=9> */
[----:B------:R3:W-:Y:S01]  /*2030*/  UTCQMMA gdesc[UR6], gdesc[UR10], tmem[UR23], tmem[UR12], idesc[UR13], UPT ;  /* 0x00ff0c0a060075ea */ /* 0x0007e2000b800317 */
[----:B------:R-:W-:Y:S02]  /*2040*/  NOP ;  /* 0x0000000000007918 */ /* 0x000fe40000000000 */
.L_x_65:
[----:B------:R-:W-:Y:S01]  /*2050*/  ELECT P0, URZ, PT ;  /* 0x0000000000ff782f */ /* 0x000fe20003800000 */
[----:B---3--:R-:W-:-:S03]  /*2060*/  UIADD3 UR6, UPT, UPT, UR9, 0x6020, URZ ;  /* 0x0000602009067890 */ /* 0x008fc6000fffe0ff */
[----:B------:R-:W-:Y:S01]  /*2070*/  ISETP.LT.U32.AND P0, PT, R36, 0x20, P0 ;  /* 0x000000202400780c */ /* 0x000fe20000701070 */
[----:B------:R-:W-:-:S12]  /*2080*/  UMOV UR7, URZ ;  /* 0x000000ff00077c82 */ /* 0x000fd80008000000 */
[----:B------:R-:W-:Y:S01]  /*2090*/  VOTEU.ANY UP0, P0 ;  /* 0x0000000000ff7886 */ /* 0x000fe20000000100 */
[----:B------:R-:W-:-:S04]  /*20a0*/  VOTEU.ANY UP1, P0 ;  /* 0x0000000000ff7886 */ /* 0x000fc80000020100 */
[----:B------:R-:W-:Y:S02]  /*20b0*/  @UP0 UMOV UR6, UR6 ;  /* 0x0000000600060c82 */ /* 0x000fe40008000000 */
[----:B------:R3:W-:Y:S01]  /*20c0*/  @UP1 UTCBAR [UR6], URZ ;  /* 0x000000ff060013e9 */ /* 0x0007e200080000ff */
[----:B------:R-:W-:Y:S06]  /*20d0*/  BAR.SYNC.DEFER_BLOCKING 0x0 ;  /* 0x0000000000007b1d */ /* 0x000fec0000010000 */
[----:B------:R-:W4:Y:S02]  /*20e0*/  SYNCS.PHASECHK.TRANS64.TRYWAIT P0, [UR9+0x6020], R2 ;  /* 0x00602002ff0075a7 */ /* 0x000f240008001109 */
[----:B---34-:R-:W-:Y:S05]  /*20f0*/  @!P0 BRA `(.L_x_66) ;  /* 0x0000000800088947 */ /* 0x018fea0003800000 */
.L_x_82:
[----:B------:R-:W-:Y:S02]  /*2100*/  UIADD3 UR5, UPT, UPT, UR5, 0x1, URZ ;  /* 0x0000000105057890 */ /* 0x000fe4000fffe0ff */
[----:B------:R-:W-:Y:S02]  /*2110*/  UIADD3 UR14, UPT, UPT, UR14, 0x20, URZ ;  /* 0x000000200e0e7890 */ /* 0x000fe4000fffe0ff */
[----:B------:R-:W-:-:S04]  /*2120*/  UISETP.NE.U32.AND UP0, UPT, UR5, 0x4, UPT ;  /* 0x000000040500788c */ /* 0x000fc8000bf05070 */
[----:B------:R-:W-:Y:S02]  /*2130*/  USEL UR6, URZ, 0x1, UP0 ;  /* 0x00000001ff067887 */ /* 0x000fe40008000000 */
[----:B------:R-:W-:Y:S02]  /*2140*/  USEL UR5, UR5, URZ, UP0 ;  /* 0x000000ff05057287 */ /* 0x000fe40008000000 */
[----:B--2---:R-:W-:Y:S02]  /*2150*/  UISETP.GE.AND UP0, UPT, UR14, UR28, UPT ;  /* 0x0000001c0e00728c */ /* 0x004fe4000bf06270 */
[----:B------:R-:W-:-:S07]  /*2160*/  ULOP3.LUT UR4, UR4, UR6, URZ, 0x3c, !UPT ;  /* 0x0000000604047292 */ /* 0x000fce000f8e3cff */
[----:B------:R-:W-:Y:S05]  /*2170*/  BRA.U !UP0, `(.L_x_67) ;  /* 0xfffffffd08107547 */ /* 0x000fea000b83ffff */
.L_x_60:
[----:B---34-:R-:W-:Y:S06]  /*2180*/  BAR.SYNC.DEFER_BLOCKING 0x0 ;  /* 0x0000000000007b1d */ /* 0x018fec0000010000 */
[----:B------:R-:W-:Y:S04]  /*2190*/  BSSY.RECONVERGENT B4, `(.L_x_68) ;  /* 0x0000004000047945 */ /* 0x000fe80003800200 */
[----:B------:R-:W-:Y:S05]  /*21a0*/  @P3 BRA `(.L_x_69) ;  /* 0x0000000000083947 */ /* 0x000fea0003800000 */
[----:B------:R-:W2:Y:S02]  /*21b0*/  SYNCS.CCTL.IV [UR8+0x6000] ;  /* 0x00600000ff0079b1 */ /* 0x000ea40008000008 */
[----:B--2---:R-:W2:Y:S02]  /*21c0*/  SYNCS.CCTL.IV [UR8+0x6020] ;  /* 0x00602000ff0079b1 */ /* 0x004ea40008000008 */
.L_x_69:
[----:B------:R-:W-:Y:S05]  /*21d0*/  BSYNC.RECONVERGENT B4 ;  /* 0x0000000000047941 */ /* 0x000fea0003800200 */
.L_x_68:
[----:B--2---:R-:W-:Y:S06]  /*21e0*/  BAR.SYNC.DEFER_BLOCKING 0x0 ;  /* 0x0000000000007b1d */ /* 0x004fec0000010000 */
[----:B------:R-:W-:Y:S04]  /*21f0*/  BSSY.RECONVERGENT B4, `(.L_x_70) ;  /* 0x0000004000047945 */ /* 0x000fe80003800200 */
[----:B------:R-:W-:Y:S05]  /*2200*/  @P3 BRA `(.L_x_71) ;  /* 0x0000000000083947 */ /* 0x000fea0003800000 */
[----:B------:R-:W2:Y:S02]  /*2210*/  SYNCS.CCTL.IV [UR8+0x6008] ;  /* 0x00600800ff0079b1 */ /* 0x000ea40008000008 */
[----:B--2---:R-:W2:Y:S02]  /*2220*/  SYNCS.CCTL.IV [UR8+0x6028] ;  /* 0x00602800ff0079b1 */ /* 0x004ea40008000008 */
.L_x_71:
[----:B------:R-:W-:Y:S05]  /*2230*/  BSYNC.RECONVERGENT B4 ;  /* 0x0000000000047941 */ /* 0x000fea0003800200 */
.L_x_70:
[----:B--2---:R-:W-:Y:S06]  /*2240*/  BAR.SYNC.DEFER_BLOCKING 0x0 ;  /* 0x0000000000007b1d */ /* 0x004fec0000010000 */
[----:B------:R-:W-:Y:S04]  /*2250*/  BSSY.RECONVERGENT B4, `(.L_x_72) ;  /* 0x0000004000047945 */ /* 0x000fe80003800200 */
[----:B------:R-:W-:Y:S05]  /*2260*/  @P3 BRA `(.L_x_73) ;  /* 0x0000000000083947 */ /* 0x000fea0003800000 */
[----:B------:R-:W2:Y:S02]  /*2270*/  SYNCS.CCTL.IV [UR8+0x6010] ;  /* 0x00601000ff0079b1 */ /* 0x000ea40008000008 */
[----:B--2---:R-:W2:Y:S02]  /*2280*/  SYNCS.CCTL.IV [UR8+0x6030] ;  /* 0x00603000ff0079b1 */ /* 0x004ea40008000008 */
.L_x_73:
[----:B------:R-:W-:Y:S05]  /*2290*/  BSYNC.RECONVERGENT B4 ;  /* 0x0000000000047941 */ /* 0x000fea0003800200 */
.L_x_72:
[----:B--2---:R-:W-:Y:S06]  /*22a0*/  BAR.SYNC.DEFER_BLOCKING 0x0 ;  /* 0x0000000000007b1d */ /* 0x004fec0000010000 */
[----:B------:R-:W-:Y:S04]  /*22b0*/  BSSY.RECONVERGENT B4, `(.L_x_74) ;  /* 0x0000004000047945 */ /* 0x000fe80003800200 */
[----:B------:R-:W-:Y:S05]  /*22c0*/  @P3 BRA `(.L_x_75) ;  /* 0x0000000000083947 */ /* 0x000fea0003800000 */
[----:B------:R-:W2:Y:S02]  /*22d0*/  SYNCS.CCTL.IV [UR8+0x6018] ;  /* 0x00601800ff0079b1 */ /* 0x000ea40008000008 */
[----:B--2---:R-:W2:Y:S02]  /*22e0*/  SYNCS.CCTL.IV [UR8+0x6038] ;  /* 0x00603800ff0079b1 */ /* 0x004ea40008000008 */
.L_x_75:
[----:B------:R-:W-:Y:S05]  /*22f0*/  BSYNC.RECONVERGENT B4 ;  /* 0x0000000000047941 */ /* 0x000fea0003800200 */
.L_x_74:
[----:B------:R-:W-:Y:S01]  /*2300*/  USHF.L.U32 UR4, UR22, 0x15, URZ ;  /* 0x0000001516047899 */ /* 0x000fe200080006ff */
[C---:B------:R-:W-:Y:S01]  /*2310*/  IMAD.SHL.U32 R2, R0.reuse, 0x8, RZ ;  /* 0x0000000800027824 */ /* 0x040fe200078e00ff */
[----:B------:R-:W-:Y:S01]  /*2320*/  USHF.L.U32 UR22, UR22, 0x3, URZ ;  /* 0x0000000316167899 */ /* 0x000fe200080006ff */
[----:B------:R-:W-:Y:S01]  /*2330*/  SHF.R.U32.HI R3, RZ, 0x2, R0 ;  /* 0x00000002ff037819 */ /* 0x000fe20000011600 */
[----:B------:R-:W-:Y:S01]  /*2340*/  ULOP3.LUT UR4, UR4, 0x600000, URZ, 0xc0, !UPT ;  /* 0x0060000004047892 */ /* 0x000fe2000f8ec0ff */
[----:B------:R-:W-:Y:S01]  /*2350*/  IMAD.SHL.U32 R0, R0, 0x40, RZ ;  /* 0x0000004000007824 */ /* 0x000fe200078e00ff */
[----:B------:R-:W-:Y:S01]  /*2360*/  ULOP3.LUT UR22, UR22, 0x20, URZ, 0xc0, !UPT ;  /* 0x0000002016167892 */ /* 0x000fe2000f8ec0ff */
[----:B------:R-:W-:Y:S02]  /*2370*/  LOP3.LUT R2, R2, 0x30, RZ, 0xc0, !PT ;  /* 0x0000003002027812 */ /* 0x000fe400078ec0ff */
[----:B------:R-:W-:Y:S01]  /*2380*/  ELECT P0, URZ, PT ;  /* 0x0000000000ff782f */ /* 0x000fe20003800000 */
[----:B------:R-:W-:Y:S01]  /*2390*/  UIADD3 UR4, UPT, UPT, UR22, UR4, UR23 ;  /* 0x0000000416047290 */ /* 0x000fe2000fffe017 */
[----:B------:R-:W-:Y:S01]  /*23a0*/  LOP3.LUT R3, R2, 0x20, R3, 0x78, !PT ;  /* 0x0000002002037812 */ /* 0x000fe200078e7803 */
[----:B------:R-:W-:Y:S01]  /*23b0*/  UMOV UR9, UR19 ;  /* 0x0000001300097c82 */ /* 0x000fe20008000000 */
[----:B------:R-:W-:Y:S01]  /*23c0*/  ISETP.LT.U32.AND P0, PT, R36, 0x20, P0 ;  /* 0x000000202400780c */ /* 0x000fe20000701070 */
[----:B------:R-:W-:Y:S01]  /*23d0*/  UMOV UR10, UR15 ;  /* 0x0000000f000a7c82 */ /* 0x000fe20008000000 */
[----:B------:R-:W-:-:S04]  /*23e0*/  LOP3.LUT R0, R3, 0x1fc0, R0, 0xf8, !PT ;  /* 0x00001fc003007812 */ /* 0x000fc800078ef800 */
[----:B-----5:R-:W3:Y:S01]  /*23f0*/  LDTM.x32 R4, tmem[UR4] ;  /* 0x00000004000479ee */ /* 0x020ee200082c0000 */
[----:B------:R-:W-:Y:S01]  /*2400*/  LOP3.LUT R2, R0, 0x10, RZ, 0x3c, !PT ;  /* 0x0000001000027812 */ /* 0x000fe200078e3cff */
[----:B------:R-:W-:-:S05]  /*2410*/  NOP ;  /* 0x0000000000007918 */ /* 0x000fca0000000000 */
[----:B---3--:R-:W-:Y:S01]  /*2420*/  VOTEU.ANY UP1, P0 ;  /* 0x0000000000ff7886 */ /* 0x008fe20000020100 */
[----:B------:R-:W-:Y:S01]  /*2430*/  VOTEU.ANY UP0, P0 ;  /* 0x0000000000ff7886 */ /* 0x000fe20000000100 */
[----:B------:R-:W-:Y:S02]  /*2440*/  F2FP.SATFINITE.E4M3.F32.PACK_AB_MERGE_C R6, R7, R6, RZ ;  /* 0x000000060706723e */ /* 0x000fe400048070ff */
[----:B------:R-:W-:Y:S02]  /*2450*/  F2FP.SATFINITE.E4M3.F32.PACK_AB_MERGE_C R10, R11, R10, RZ ;  /* 0x0000000a0b0a723e */ /* 0x000fe400048070ff */
[----:B------:R-:W-:Y:S02]  /*2460*/  F2FP.SATFINITE.E4M3.F32.PACK_AB_MERGE_C R14, R15, R14, RZ ;  /* 0x0000000e0f0e723e */ /* 0x000fe400048070ff */
[----:B------:R-:W-:Y:S02]  /*2470*/  F2FP.SATFINITE.E4M3.F32.PACK_AB_MERGE_C R7, R19, R18, RZ ;  /* 0x000000121307723e */ /* 0x000fe400048070ff */
[----:B------:R-:W-:-:S02]  /*2480*/  F2FP.SATFINITE.E4M3.F32.PACK_AB_MERGE_C R22, R23, R22, RZ ;  /* 0x000000161716723e */ /* 0x000fc400048070ff */
[----:B------:R-:W-:Y:S02]  /*2490*/  F2FP.SATFINITE.E4M3.F32.PACK_AB_MERGE_C R26, R27, R26, RZ ;  /* 0x0000001a1b1a723e */ /* 0x000fe400048070ff */
[----:B------:R-:W-:Y:S02]  /*24a0*/  F2FP.SATFINITE.E4M3.F32.PACK_AB_MERGE_C R30, R31, R30, RZ ;  /* 0x0000001e1f1e723e */ /* 0x000fe400048070ff */
[----:B------:R-:W-:Y:S02]  /*24b0*/  F2FP.SATFINITE.E4M3.F32.PACK_AB_MERGE_C R34, R35, R34, RZ ;  /* 0x000000222322723e */ /* 0x000fe400048070ff */
[----:B------:R-:W-:Y:S02]  /*24c0*/  F2FP.SATFINITE.E4M3.F32.PACK_AB_MERGE_C R4, R5, R4, R6 ;  /* 0x000000040504723e */ /* 0x000fe40004807006 */
[----:B------:R-:W-:Y:S02]  /*24d0*/  F2FP.SATFINITE.E4M3.F32.PACK_AB_MERGE_C R5, R9, R8, R10 ;  /* 0x000000080905723e */ /* 0x000fe4000480700a */
[----:B------:R-:W-:-:S02]  /*24e0*/  F2FP.SATFINITE.E4M3.F32.PACK_AB_MERGE_C R6, R13, R12, R14 ;  /* 0x0000000c0d06723e */ /* 0x000fc4000480700e */
[----:B------:R-:W-:Y:S02]  /*24f0*/  F2FP.SATFINITE.E4M3.F32.PACK_AB_MERGE_C R7, R17, R16, R7 ;  /* 0x000000101107723e */ /* 0x000fe40004807007 */
[----:B------:R-:W-:Y:S02]  /*2500*/  F2FP.SATFINITE.E4M3.F32.PACK_AB_MERGE_C R20, R21, R20, R22 ;  /* 0x000000141514723e */ /* 0x000fe40004807016 */
[----:B------:R-:W-:Y:S01]  /*2510*/  F2FP.SATFINITE.E4M3.F32.PACK_AB_MERGE_C R21, R25, R24, R26 ;  /* 0x000000181915723e */ /* 0x000fe2000480701a */
[----:B--2---:R2:W-:Y:S01]  /*2520*/  STS.128 [R0+UR8], R4 ;  /* 0x0000000400007988 */ /* 0x0045e20008000c08 */
[----:B------:R-:W-:Y:S02]  /*2530*/  F2FP.SATFINITE.E4M3.F32.PACK_AB_MERGE_C R22, R29, R28, R30 ;  /* 0x0000001c1d16723e */ /* 0x000fe4000480701e */
[----:B------:R-:W-:-:S05]  /*2540*/  F2FP.SATFINITE.E4M3.F32.PACK_AB_MERGE_C R23, R33, R32, R34 ;  /* 0x000000202117723e */ /* 0x000fca0004807022 */
[----:B------:R2:W-:Y:S01]  /*2550*/  STS.128 [R2+UR8], R20 ;  /* 0x0000001402007988 */ /* 0x0005e20008000c08 */
[----:B------:R3:W-:Y:S06]  /*2560*/  MEMBAR.ALL.CTA ;  /* 0x0000000000007992 */ /* 0x0007ec0000008000 */
[----:B---3--:R-:W3:Y:S02]  /*2570*/  FENCE.VIEW.ASYNC.S ;  /* 0x00000000000073c6 */ /* 0x008ee40000000000 */
[----:B---3--:R-:W-:Y:S06]  /*2580*/  BAR.SYNC.DEFER_BLOCKING 0x0 ;  /* 0x0000000000007b1d */ /* 0x008fec0000010000 */
[----:B------:R2:W-:Y:S01]  /*2590*/  @UP1 UTMASTG.2D [UR8], [UR20] ;  /* 0x00000008140013b5 */ /* 0x0005e20008008000 */
[----:B------:R0:W-:Y:S01]  /*25a0*/  UTMACMDFLUSH ;  /* 0x00000000000079b7 */ /* 0x0001e20000000000 */
[----:B------:R-:W-:-:S04]  /*25b0*/  DEPBAR.LE SB0, 0x0 ;  /* 0x000080000000791a */ /* 0x000fc80000000000 */
[----:B------:R-:W-:Y:S08]  /*25c0*/  BAR.SYNC.DEFER_BLOCKING 0x0 ;  /* 0x0000000000007b1d */ /* 0x000ff00000010000 */
[----:B------:R-:W-:Y:S06]  /*25d0*/  BAR.SYNC.DEFER_BLOCKING 0x0 ;  /* 0x0000000000007b1d */ /* 0x000fec0000010000 */
[----:B--2---:R-:W-:Y:S05]  /*25e0*/  @P2 BRA `(.L_x_76) ;  /* 0x0000000000a02947 */ /* 0x004fea0003800000 */
[----:B------:R-:W2:Y:S01]  /*25f0*/  S2UR UR5, SR_CgaCtaId ;  /* 0x00000000000579c3 */ /* 0x000ea20000008800 */
[----:B------:R-:W-:Y:S01]  /*2600*/  NOP ;  /* 0x0000000000007918 */ /* 0x000fe20000000000 */
[----:B------:R-:W-:Y:S01]  /*2610*/  UMOV UR4, 0x50 ;  /* 0x0000005000047882 */ /* 0x000fe20000000000 */
[----:B------:R-:W-:Y:S02]  /*2620*/  IMAD.U32 R0, RZ, RZ, UR23 ;  /* 0x00000017ff007e24 */ /* 0x000fe4000f8e00ff */
[----:B------:R-:W-:Y:S02]  /*2630*/  IMAD.MOV.U32 R3, RZ, RZ, 0x3 ;  /* 0x00000003ff037424 */ /* 0x000fe400078e00ff */
[----:B------:R-:W-:Y:S01]  /*2640*/  IMAD.MOV.U32 R7, RZ, RZ, 0x1 ;  /* 0x00000001ff077424 */ /* 0x000fe200078e00ff */
[----:B------:R-:W-:-:S04]  /*2650*/  LOP3.LUT R0, R0, 0xffff, RZ, 0xc0, !PT ;  /* 0x0000ffff00007812 */ /* 0x000fc800078ec0ff */
[----:B------:R-:W-:-:S05]  /*2660*/  SHF.R.U32.HI R0, RZ, 0x5, R0 ;  /* 0x00000005ff007819 */ /* 0x000fca0000011600 */
[----:B------:R-:W-:Y:S01]  /*2670*/  VIADD R2, R0, 0x10 ;  /* 0x0000001000027836 */ /* 0x000fe20000000000 */
[----:B------:R-:W-:Y:S01]  /*2680*/  SHF.L.U32 R0, R3, R0, RZ ;  /* 0x0000000003007219 */ /* 0x000fe200000006ff */
[----:B--2---:R-:W-:-:S03]  /*2690*/  ULEA UR6, UR5, UR4, 0x18 ;  /* 0x0000000405067291 */ /* 0x004fc6000f8ec0ff */
[----:B------:R-:W-:-:S04]  /*26a0*/  SHF.L.U32 R3, R7, R2, RZ ;  /* 0x0000000207037219 */ /* 0x000fc800000006ff */
[----:B------:R-:W-:Y:S02]  /*26b0*/  LOP3.LUT R0, R3, R0, RZ, 0xfc, !PT ;  /* 0x0000000003007212 */ /* 0x000fe400078efcff */
[----:B------:R-:W2:Y:S02]  /*26c0*/  LDS R5, [UR6] ;  /* 0x00000006ff057984 */ /* 0x000ea40008000800 */
[C---:B------:R-:W-:Y:S02]  /*26d0*/  LOP3.LUT R2, R0.reuse, 0xffff, RZ, 0xc0, !PT ;  /* 0x0000ffff00027812 */ /* 0x040fe400078ec0ff */
[----:B--2---:R-:W-:-:S04]  /*26e0*/  LOP3.LUT R3, R0, 0xffff, R5, 0x80, !PT ;  /* 0x0000ffff00037812 */ /* 0x004fc800078e8005 */
[----:B------:R-:W-:-:S13]  /*26f0*/  ISETP.NE.AND P0, PT, R3, R2, PT ;  /* 0x000000020300720c */ /* 0x000fda0003f05270 */
[----:B------:R-:W-:Y:S05]  /*2700*/  @P0 BRA `(.L_x_77) ;  /* 0x0000000000500947 */ /* 0x000fea0003800000 */
[----:B------:R-:W-:Y:S02]  /*2710*/  SHF.R.U32.HI R5, RZ, 0x10, R5 ;  /* 0x00000010ff057819 */ /* 0x000fe40000011605 */
[----:B------:R-:W-:-:S04]  /*2720*/  SHF.R.U32.HI R2, RZ, 0x10, R0 ;  /* 0x00000010ff027819 */ /* 0x000fc80000011600 */
[----:B------:R-:W-:-:S04]  /*2730*/  LOP3.LUT R5, R5, R2, RZ, 0xc0, !PT ;  /* 0x0000000205057212 */ /* 0x000fc800078ec0ff */
[----:B------:R-:W-:-:S13]  /*2740*/  ISETP.NE.AND P0, PT, R5, R2, PT ;  /* 0x000000020500720c */ /* 0x000fda0003f05270 */
[----:B------:R-:W-:Y:S05]  /*2750*/  @P0 BRA `(.L_x_78) ;  /* 0x0000000000300947 */ /* 0x000fea0003800000 */
[----:B------:R-:W-:Y:S01]  /*2760*/  R2UR UR4, R0 ;  /* 0x00000000000472ca */ /* 0x000fe200000e0000 */
[----:B------:R-:W-:Y:S01]  /*2770*/  VOTEU.ANY UR5, UPT, PT ;  /* 0x0000000000057886 */ /* 0x000fe200038e0100 */
[----:B------:R-:W2:Y:S01]  /*2780*/  S2R R0, SR_LANEID ;  /* 0x0000000000007919 */ /* 0x000ea20000000000 */
[----:B------:R-:W-:-:S10]  /*2790*/  UFLO.U32 UR5, UR5 ;  /* 0x00000005000572bd */ /* 0x000fd400080e0000 */
[----:B------:R-:W-:-:S06]  /*27a0*/  ULOP3.LUT UR4, URZ, UR4, URZ, 0x33, !UPT ;  /* 0x00000004ff047292 */ /* 0x000fcc000f8e33ff */
[----:B------:R-:W-:-:S04]  /*27b0*/  IMAD.U32 R2, RZ, RZ, UR4 ;  /* 0x00000004ff027e24 */ /* 0x000fc8000f8e00ff */
[----:B------:R-:W3:Y:S02]  /*27c0*/  REDUX UR7, R2 ;  /* 0x00000000020773c4 */ /* 0x000ee40000000000 */
[----:B------:R4:W-:Y:S01]  /*27d0*/  UTCATOMSWS.AND URZ, UR4 ;  /* 0x0000000400ff79e3 */ /* 0x0009e20008000000 */
[----:B--2---:R-:W-:Y:S01]  /*27e0*/  ISETP.EQ.U32.AND P0, PT, R0, UR5, PT ;  /* 0x0000000500007c0c */ /* 0x004fe2000bf02070 */
[----:B---3--:R-:W-:-:S12]  /*27f0*/  IMAD.U32 R0, RZ, RZ, UR7 ;  /* 0x00000007ff007e24 */ /* 0x008fd8000f8e00ff */
[----:B------:R4:W-:Y:S01]  /*2800*/  @P0 ATOMS.AND RZ, [UR6], R0 ;  /* 0x00000000ffff098c */ /* 0x0009e2000a800006 */
[----:B------:R-:W-:Y:S05]  /*2810*/  BRA `(.L_x_76) ;  /* 0x0000000000147947 */ /* 0x000fea0003800000 */
.L_x_78:
[----:B------:R-:W-:-:S07]  /*2820*/  MOV R2, 0x2840 ;  /* 0x0000284000027802 */ /* 0x000fce0000000f00 */
[----:B-1----:R-:W-:Y:S05]  /*2830*/  CALL.REL.NOINC `($__internal_0_$__cuda_sm10x_tcgen05_guardrail_trap_col_being_dealloced_not_returned_by_alloc) ;  /* 0x0000000000447944 */ /* 0x002fea0003c00000 */
[----:B------:R-:W-:Y:S05]  /*2840*/  BRA `(.L_x_76) ;  /* 0x0000000000087947 */ /* 0x000fea0003800000 */
.L_x_77:
[----:B------:R-:W-:-:S07]  /*2850*/  MOV R2, 0x2870 ;  /* 0x0000287000027802 */ /* 0x000fce0000000f00 */
[----:B-1----:R-:W-:Y:S05]  /*2860*/  CALL.REL.NOINC `($__internal_2_$__cuda_sm10x_tcgen05_guardrail_trap_unallocated_columns_being_dealloced) ;  /* 0x0000000000507944 */ /* 0x002fea0003c00000 */
.L_x_76:
[----:B------:R-:W-:Y:S01]  /*2870*/  NOP ;  /* 0x0000000000007918 */ /* 0x000fe20000000000 */
[----:B----4-:R-:W-:Y:S05]  /*2880*/  EXIT ;  /* 0x000000000000794d */ /* 0x010fea0003800000 */
.L_x_61:
[----:B------:R-:W2:Y:S02]  /*2890*/  SYNCS.PHASECHK.TRANS64.TRYWAIT P0, [UR8+0x6000], RZ ;  /* 0x006000ffff0075a7 */ /* 0x000ea40008001108 */
[----:B--2---:R-:W-:Y:S05]  /*28a0*/  @!P0 BRA `(.L_x_61) ;  /* 0xfffffffc00f88947 */ /* 0x004fea000383ffff */
[----:B------:R-:W-:Y:S05]  /*28b0*/  BRA `(.L_x_79) ;  /* 0xfffffff000d07947 */ /* 0x000fea000383ffff */
.L_x_63:
[----:B------:R-:W2:Y:S02]  /*28c0*/  SYNCS.PHASECHK.TRANS64.TRYWAIT P1, [UR8+0x6020], RZ ;  /* 0x006020ffff0075a7 */ /* 0x000ea40008021108 */
[----:B--2---:R-:W-:Y:S05]  /*28d0*/  @!P1 BRA `(.L_x_63) ;  /* 0xfffffffc00f89947 */ /* 0x004fea000383ffff */
[----:B------:R-:W-:Y:S05]  /*28e0*/  BRA `(.L_x_80) ;  /* 0xfffffff400207947 */ /* 0x000fea000383ffff */
.L_x_64:
[----:B------:R-:W3:Y:S02]  /*28f0*/  SYNCS.PHASECHK.TRANS64.TRYWAIT P0, [UR9+0x6000], R2 ;  /* 0x00600002ff0075a7 */ /* 0x000ee40008001109 */
[----:B---3--:R-:W-:Y:S05]  /*2900*/  @!P0 BRA `(.L_x_64) ;  /* 0xfffffffc00f88947 */ /* 0x008fea000383ffff */
[----:B------:R-:W-:Y:S05]  /*2910*/  BRA `(.L_x_81) ;  /* 0xfffffff400a07947 */ /* 0x000fea000383ffff */
.L_x_66:
[----:B------:R-:W3:Y:S02]  /*2920*/  SYNCS.PHASECHK.TRANS64.TRYWAIT P0, [UR9+0x6020], R2 ;  /* 0x00602002ff0075a7 */ /* 0x000ee40008001109 */
[----:B---3--:R-:W-:Y:S05]  /*2930*/  @!P0 BRA `(.L_x_66) ;  /* 0xfffffffc00f88947 */ /* 0x008fea000383ffff */
[----:B------:R-:W-:Y:S05]  /*2940*/  BRA `(.L_x_82) ;  /* 0xfffffff400ec7947 */ /* 0x000fea000383ffff */
        .weak           $__internal_0_$__cuda_sm10x_tcgen05_guardrail_trap_col_being_dealloced_not_returned_by_alloc
        .type           $__internal_0_$__cuda_sm10x_tcgen05_guardrail_trap_col_being_dealloced_not_returned_by_alloc,@function
        .size           $__internal_0_$__cuda_sm10x_tcgen05_guardrail_trap_col_being_dealloced_not_returned_by_alloc,($__internal_1_$__cuda_sm10x_tcgen05_guardrail_trap_phase_invalid_during_alloc - $__internal_0_$__cuda_sm10x_tcgen05_guardrail_trap_col_being_dealloced_not_returned_by_alloc)
$__internal_0_$__cuda_sm10x_tcgen05_guardrail_trap_col_being_dealloced_not_returned_by_alloc:
[----:B------:R-:W-:Y:S05]  /*2950*/  BPT.TRAP 0x1 ;  /* 0x000000040000795c */ /* 0x000fea0000300000 */
[----:B------:R-:W-:-:S04]  /*2960*/  IMAD.MOV.U32 R3, RZ, RZ, 0x0 ;  /* 0x00000000ff037424 */ /* 0x000fc800078e00ff */
[----:B------:R-:W-:Y:S05]  /*2970*/  RET.REL.NODEC R2 `(gluon_tcgen05) ;  /* 0xffffffd402a07950 */ /* 0x000fea0003c3ffff */
        .weak           $__internal_1_$__cuda_sm10x_tcgen05_guardrail_trap_phase_invalid_during_alloc
        .type           $__internal_1_$__cuda_sm10x_tcgen05_guardrail_trap_phase_invalid_during_alloc,@function
        .size           $__internal_1_$__cuda_sm10x_tcgen05_guardrail_trap_phase_invalid_during_alloc,($__internal_2_$__cuda_sm10x_tcgen05_guardrail_trap_unallocated_columns_being_dealloced - $__internal_1_$__cuda_sm10x_tcgen05_guardrail_trap_phase_invalid_during_alloc)
$__internal_1_$__cuda_sm10x_tcgen05_guardrail_trap_phase_invalid_during_alloc:
[----:B------:R-:W-:Y:S05]  /*2980*/  BPT.TRAP 0x1 ;  /* 0x000000040000795c */ /* 0x000fea0000300000 */
[----:B------:R-:W-:-:S04]  /*2990*/  IMAD.MOV.U32 R3, RZ, RZ, 0x0 ;  /* 0x00000000ff037424 */ /* 0x000fc800078e00ff */
[----:B------:R-:W-:Y:S05]  /*29a0*/  RET.REL.NODEC R2 `(gluon_tcgen05) ;  /* 0xffffffd402947950 */ /* 0x000fea0003c3ffff */
        .weak           $__internal_2_$__cuda_sm10x_tcgen05_guardrail_trap_unallocated_columns_being_dealloced
        .type           $__internal_2_$__cuda_sm10x_tcgen05_guardrail_trap_unallocated_columns_being_dealloced,@function
        .size           $__internal_2_$__cuda_sm10x_tcgen05_guardrail_trap_unallocated_columns_being_dealloced,(.L_x_86 - $__internal_2_$__cuda_sm10x_tcgen05_guardrail_trap_unallocated_columns_being_dealloced)
$__internal_2_$__cuda_sm10x_tcgen05_guardrail_trap_unallocated_columns_being_dealloced:
[----:B------:R-:W-:Y:S05]  /*29b0*/  BPT.TRAP 0x1 ;  /* 0x000000040000795c */ /* 0x000fea0000300000 */
[----:B------:R-:W-:-:S04]  /*29c0*/  IMAD.MOV.U32 R3, RZ, RZ, 0x0 ;  /* 0x00000000ff037424 */ /* 0x000fc800078e00ff */
[----:B------:R-:W-:Y:S05]  /*29d0*/  RET.REL.NODEC R2 `(gluon_tcgen05) ;  /* 0xffffffd402887950 */ /* 0x000fea0003c3ffff */
.L_x_83:
[----:B------:R-:W-:-:S00]  /*29e0*/  BRA `(.L_x_83) ;  /* 0xfffffffc00fc7947 */ /* 0x000fc0000383ffff */
[----:B------:R-:W-:-:S00]  /*29f0*/  NOP ;  /* 0x0000000000007918 */ /* 0x000fc00000000000 */
        /* <DEDUP_REMOVED lines=8> */
.L_x_86:


//--------------------- .nv.shared.gluon_tcgen05  --------------------------
	.section	.nv.shared.gluon_tcgen05,"aw",@nobits
	.sectionflags	@""
	.align	16
	.zero		1024


//--------------------- .nv.shared.reserved.0     --------------------------
	.section	.nv.shared.reserved.0,"aw",@nobits
	.align	8
	.weak		__nv_reservedSMEM_offset_0_alias
	.size		__nv_reservedSMEM_offset_0_alias, 0, 64
	.other		__nv_reservedSMEM_offset_0_alias,@"STO_CUDA_RESERVED_SHARED STV_DEFAULT"
__nv_reservedSMEM_offset_0_alias:
	.zero		0
.nv.shared.reserved.0:
	.zero		64
	.weak		__nv_reservedSMEM_allocation_phase
	.type		__nv_reservedSMEM_allocation_phase,@object
	.size		__nv_reservedSMEM_allocation_phase,(.L_0 - __nv_reservedSMEM_allocation_phase)
__nv_reservedSMEM_allocation_phase:
	.zero		1
.L_0:
	.zero		7
	.weak		__nv_reservedSMEM_devtool_atexit_pc
	.type		__nv_reservedSMEM_devtool_atexit_pc,@object
	.size		__nv_reservedSMEM_devtool_atexit_pc,(__nv_reservedSMEM_allocation_mask - __nv_reservedSMEM_devtool_atexit_pc)
__nv_reservedSMEM_devtool_atexit_pc:
	.zero		8
	.weak		__nv_reservedSMEM_allocation_mask
	.type		__nv_reservedSMEM_allocation_mask,@object
	.size		__nv_reservedSMEM_allocation_mask,(.L_2 - __nv_reservedSMEM_allocation_mask)
__nv_reservedSMEM_allocation_mask:
	.zero		4
.L_2:


//--------------------- .nv.constant0.gluon_tcgen05 --------------------------
	.section	.nv.constant0.gluon_tcgen05,"a",@progbits
	.sectionflags	@""
	.align	4
.nv.constant0.gluon_tcgen05:
	.zero		976


//--------------------- SYMBOLS --------------------------

	.type		.nv.reservedSmem.offset0,@object
	.size		.nv.reservedSmem.offset0,0x4
	.type		.nv.reservedSmem.cap,@object
	.size		.nv.reservedSmem.cap,0x4
